//
// Generated by NVIDIA NVVM Compiler
//
// Compiler Build ID: CL-36424714
// Cuda compilation tools, release 13.0, V13.0.88
// Based on NVVM 20.0.0
//

.version 9.0
.target sm_100
.address_size 64

	// .globl	_Z23parallelMatrixMulKernelPKdS0_Pdjj
// _ZZ29parallelMatrixMulSharedKernelPKdS0_PdjjE2as has been demoted
// _ZZ29parallelMatrixMulSharedKernelPKdS0_PdjjE2bs has been demoted

.visible .entry _Z23parallelMatrixMulKernelPKdS0_Pdjj(
	.param .u64 .ptr .align 1 _Z23parallelMatrixMulKernelPKdS0_Pdjj_param_0,
	.param .u64 .ptr .align 1 _Z23parallelMatrixMulKernelPKdS0_Pdjj_param_1,
	.param .u64 .ptr .align 1 _Z23parallelMatrixMulKernelPKdS0_Pdjj_param_2,
	.param .u32 _Z23parallelMatrixMulKernelPKdS0_Pdjj_param_3,
	.param .u32 _Z23parallelMatrixMulKernelPKdS0_Pdjj_param_4
)
{
	.reg .pred 	%p<10>;
	.reg .b32 	%r<91>;
	.reg .b64 	%rd<70>;
	.reg .b64 	%fd<68>;

	ld.param.u64 	%rd4, [_Z23parallelMatrixMulKernelPKdS0_Pdjj_param_0];
	ld.param.u64 	%rd5, [_Z23parallelMatrixMulKernelPKdS0_Pdjj_param_1];
	ld.param.u32 	%r44, [_Z23parallelMatrixMulKernelPKdS0_Pdjj_param_3];
	ld.param.u32 	%r45, [_Z23parallelMatrixMulKernelPKdS0_Pdjj_param_4];
	cvta.to.global.u64 	%rd1, %rd5;
	cvta.to.global.u64 	%rd2, %rd4;
	mov.u32 	%r46, %ntid.y;
	mov.u32 	%r47, %ctaid.y;
	mov.u32 	%r48, %tid.y;
	mad.lo.s32 	%r1, %r46, %r47, %r48;
	mul.lo.s32 	%r2, %r44, %r1;
	mov.u32 	%r49, %ntid.x;
	mov.u32 	%r50, %ctaid.x;
	mul.lo.s32 	%r3, %r49, %r50;
	mov.u32 	%r4, %tid.x;
	add.s32 	%r5, %r3, %r4;
	setp.eq.s32 	%p1, %r44, 0;
	mov.f64 	%fd67, 0d0000000000000000;
	@%p1 bra 	$L__BB0_12;
	and.b32  	%r6, %r44, 7;
	setp.lt.u32 	%p2, %r44, 8;
	mov.f64 	%fd67, 0d0000000000000000;
	mov.b32 	%r89, 0;
	@%p2 bra 	$L__BB0_4;
	and.b32  	%r89, %r44, -8;
	neg.s32 	%r87, %r89;
	add.s32 	%r52, %r4, %r45;
	add.s32 	%r86, %r52, %r3;
	shl.b32 	%r10, %r45, 3;
	shl.b32 	%r53, %r45, 1;
	add.s32 	%r85, %r5, %r53;
	mad.lo.s32 	%r84, %r45, 3, %r5;
	shl.b32 	%r54, %r45, 2;
	add.s32 	%r83, %r5, %r54;
	mad.lo.s32 	%r82, %r45, 5, %r5;
	mad.lo.s32 	%r81, %r45, 6, %r5;
	mad.lo.s32 	%r80, %r45, 7, %r5;
	add.s32 	%r78, %r2, 3;
	mov.f64 	%fd67, 0d0000000000000000;
	mov.u32 	%r79, %r5;
$L__BB0_3:
	.pragma "nounroll";
	add.s32 	%r55, %r78, -3;
	mul.wide.u32 	%rd6, %r55, 8;
	add.s64 	%rd7, %rd2, %rd6;
	ld.global.f64 	%fd17, [%rd7];
	mul.wide.u32 	%rd8, %r79, 8;
	add.s64 	%rd9, %rd1, %rd8;
	ld.global.f64 	%fd18, [%rd9];
	fma.rn.f64 	%fd19, %fd17, %fd18, %fd67;
	add.s32 	%r56, %r78, -2;
	mul.wide.u32 	%rd10, %r56, 8;
	add.s64 	%rd11, %rd2, %rd10;
	ld.global.f64 	%fd20, [%rd11];
	mul.wide.u32 	%rd12, %r86, 8;
	add.s64 	%rd13, %rd1, %rd12;
	ld.global.f64 	%fd21, [%rd13];
	fma.rn.f64 	%fd22, %fd20, %fd21, %fd19;
	add.s32 	%r57, %r78, -1;
	mul.wide.u32 	%rd14, %r57, 8;
	add.s64 	%rd15, %rd2, %rd14;
	ld.global.f64 	%fd23, [%rd15];
	mul.wide.u32 	%rd16, %r85, 8;
	add.s64 	%rd17, %rd1, %rd16;
	ld.global.f64 	%fd24, [%rd17];
	fma.rn.f64 	%fd25, %fd23, %fd24, %fd22;
	add.s32 	%r58, %r78, 4;
	mul.wide.u32 	%rd18, %r78, 8;
	add.s64 	%rd19, %rd2, %rd18;
	ld.global.f64 	%fd26, [%rd19];
	mul.wide.u32 	%rd20, %r84, 8;
	add.s64 	%rd21, %rd1, %rd20;
	ld.global.f64 	%fd27, [%rd21];
	fma.rn.f64 	%fd28, %fd26, %fd27, %fd25;
	add.s32 	%r59, %r78, 1;
	mul.wide.u32 	%rd22, %r59, 8;
	add.s64 	%rd23, %rd2, %rd22;
	ld.global.f64 	%fd29, [%rd23];
	mul.wide.u32 	%rd24, %r83, 8;
	add.s64 	%rd25, %rd1, %rd24;
	ld.global.f64 	%fd30, [%rd25];
	fma.rn.f64 	%fd31, %fd29, %fd30, %fd28;
	add.s32 	%r60, %r78, 2;
	mul.wide.u32 	%rd26, %r60, 8;
	add.s64 	%rd27, %rd2, %rd26;
	ld.global.f64 	%fd32, [%rd27];
	mul.wide.u32 	%rd28, %r82, 8;
	add.s64 	%rd29, %rd1, %rd28;
	ld.global.f64 	%fd33, [%rd29];
	fma.rn.f64 	%fd34, %fd32, %fd33, %fd31;
	add.s32 	%r61, %r78, 3;
	mul.wide.u32 	%rd30, %r61, 8;
	add.s64 	%rd31, %rd2, %rd30;
	ld.global.f64 	%fd35, [%rd31];
	mul.wide.u32 	%rd32, %r81, 8;
	add.s64 	%rd33, %rd1, %rd32;
	ld.global.f64 	%fd36, [%rd33];
	fma.rn.f64 	%fd37, %fd35, %fd36, %fd34;
	mul.wide.u32 	%rd34, %r58, 8;
	add.s64 	%rd35, %rd2, %rd34;
	ld.global.f64 	%fd38, [%rd35];
	mul.wide.u32 	%rd36, %r80, 8;
	add.s64 	%rd37, %rd1, %rd36;
	ld.global.f64 	%fd39, [%rd37];
	fma.rn.f64 	%fd67, %fd38, %fd39, %fd37;
	add.s32 	%r87, %r87, 8;
	add.s32 	%r86, %r86, %r10;
	add.s32 	%r85, %r85, %r10;
	add.s32 	%r84, %r84, %r10;
	add.s32 	%r83, %r83, %r10;
	add.s32 	%r82, %r82, %r10;
	add.s32 	%r81, %r81, %r10;
	add.s32 	%r80, %r80, %r10;
	add.s32 	%r79, %r79, %r10;
	add.s32 	%r78, %r78, 8;
	setp.ne.s32 	%p3, %r87, 0;
	@%p3 bra 	$L__BB0_3;
$L__BB0_4:
	setp.eq.s32 	%p4, %r6, 0;
	@%p4 bra 	$L__BB0_12;
	and.b32  	%r39, %r44, 3;
	setp.lt.u32 	%p5, %r6, 4;
	@%p5 bra 	$L__BB0_7;
	add.s32 	%r62, %r89, %r2;
	mul.wide.u32 	%rd38, %r62, 8;
	add.s64 	%rd39, %rd2, %rd38;
	ld.global.f64 	%fd41, [%rd39];
	mad.lo.s32 	%r63, %r89, %r45, %r5;
	mul.wide.u32 	%rd40, %r63, 8;
	add.s64 	%rd41, %rd1, %rd40;
	ld.global.f64 	%fd42, [%rd41];
	fma.rn.f64 	%fd43, %fd41, %fd42, %fd67;
	add.s32 	%r64, %r62, 1;
	mul.wide.u32 	%rd42, %r64, 8;
	add.s64 	%rd43, %rd2, %rd42;
	ld.global.f64 	%fd44, [%rd43];
	add.s32 	%r65, %r63, %r45;
	mul.wide.u32 	%rd44, %r65, 8;
	add.s64 	%rd45, %rd1, %rd44;
	ld.global.f64 	%fd45, [%rd45];
	fma.rn.f64 	%fd46, %fd44, %fd45, %fd43;
	add.s32 	%r66, %r62, 2;
	mul.wide.u32 	%rd46, %r66, 8;
	add.s64 	%rd47, %rd2, %rd46;
	ld.global.f64 	%fd47, [%rd47];
	add.s32 	%r67, %r65, %r45;
	mul.wide.u32 	%rd48, %r67, 8;
	add.s64 	%rd49, %rd1, %rd48;
	ld.global.f64 	%fd48, [%rd49];
	fma.rn.f64 	%fd49, %fd47, %fd48, %fd46;
	add.s32 	%r68, %r62, 3;
	mul.wide.u32 	%rd50, %r68, 8;
	add.s64 	%rd51, %rd2, %rd50;
	ld.global.f64 	%fd50, [%rd51];
	add.s32 	%r69, %r67, %r45;
	mul.wide.u32 	%rd52, %r69, 8;
	add.s64 	%rd53, %rd1, %rd52;
	ld.global.f64 	%fd51, [%rd53];
	fma.rn.f64 	%fd67, %fd50, %fd51, %fd49;
	add.s32 	%r89, %r89, 4;
$L__BB0_7:
	setp.eq.s32 	%p6, %r39, 0;
	@%p6 bra 	$L__BB0_12;
	setp.eq.s32 	%p7, %r39, 1;
	@%p7 bra 	$L__BB0_10;
	add.s32 	%r70, %r89, %r2;
	mul.wide.u32 	%rd54, %r70, 8;
	add.s64 	%rd55, %rd2, %rd54;
	ld.global.f64 	%fd53, [%rd55];
	mad.lo.s32 	%r71, %r89, %r45, %r5;
	mul.wide.u32 	%rd56, %r71, 8;
	add.s64 	%rd57, %rd1, %rd56;
	ld.global.f64 	%fd54, [%rd57];
	fma.rn.f64 	%fd55, %fd53, %fd54, %fd67;
	add.s32 	%r72, %r70, 1;
	mul.wide.u32 	%rd58, %r72, 8;
	add.s64 	%rd59, %rd2, %rd58;
	ld.global.f64 	%fd56, [%rd59];
	add.s32 	%r73, %r71, %r45;
	mul.wide.u32 	%rd60, %r73, 8;
	add.s64 	%rd61, %rd1, %rd60;
	ld.global.f64 	%fd57, [%rd61];
	fma.rn.f64 	%fd67, %fd56, %fd57, %fd55;
	add.s32 	%r89, %r89, 2;
$L__BB0_10:
	and.b32  	%r74, %r44, 1;
	setp.eq.b32 	%p8, %r74, 1;
	not.pred 	%p9, %p8;
	@%p9 bra 	$L__BB0_12;
	add.s32 	%r75, %r89, %r2;
	mul.wide.u32 	%rd62, %r75, 8;
	add.s64 	%rd63, %rd2, %rd62;
	ld.global.f64 	%fd58, [%rd63];
	mad.lo.s32 	%r76, %r89, %r45, %r5;
	mul.wide.u32 	%rd64, %r76, 8;
	add.s64 	%rd65, %rd1, %rd64;
	ld.global.f64 	%fd59, [%rd65];
	fma.rn.f64 	%fd67, %fd58, %fd59, %fd67;
$L__BB0_12:
	ld.param.u64 	%rd69, [_Z23parallelMatrixMulKernelPKdS0_Pdjj_param_2];
	cvta.to.global.u64 	%rd66, %rd69;
	mad.lo.s32 	%r77, %r45, %r1, %r5;
	mul.wide.u32 	%rd67, %r77, 8;
	add.s64 	%rd68, %rd66, %rd67;
	st.global.f64 	[%rd68], %fd67;
	ret;

}
	// .globl	_Z29parallelMatrixMulSharedKernelPKdS0_Pdjj
.visible .entry _Z29parallelMatrixMulSharedKernelPKdS0_Pdjj(
	.param .u64 .ptr .align 1 _Z29parallelMatrixMulSharedKernelPKdS0_Pdjj_param_0,
	.param .u64 .ptr .align 1 _Z29parallelMatrixMulSharedKernelPKdS0_Pdjj_param_1,
	.param .u64 .ptr .align 1 _Z29parallelMatrixMulSharedKernelPKdS0_Pdjj_param_2,
	.param .u32 _Z29parallelMatrixMulSharedKernelPKdS0_Pdjj_param_3,
	.param .u32 _Z29parallelMatrixMulSharedKernelPKdS0_Pdjj_param_4
)
{
	.reg .pred 	%p<12>;
	.reg .b32 	%r<78>;
	.reg .b64 	%rd<16>;
	.reg .b64 	%fd<121>;
	// demoted variable
	.shared .align 8 .b8 _ZZ29parallelMatrixMulSharedKernelPKdS0_PdjjE2as[2048];
	// demoted variable
	.shared .align 8 .b8 _ZZ29parallelMatrixMulSharedKernelPKdS0_PdjjE2bs[2048];
	ld.param.u32 	%r38, [_Z29parallelMatrixMulSharedKernelPKdS0_Pdjj_param_3];
	ld.param.u32 	%r39, [_Z29parallelMatrixMulSharedKernelPKdS0_Pdjj_param_4];
	mov.u32 	%r1, %ntid.y;
	mov.u32 	%r40, %ctaid.y;
	mul.lo.s32 	%r2, %r40, %r1;
	mul.lo.s32 	%r71, %r2, %r38;
	add.s32 	%r41, %r38, %r71;
	add.s32 	%r4, %r41, -1;
	mov.u32 	%r5, %ntid.x;
	mov.u32 	%r42, %ctaid.x;
	mul.lo.s32 	%r6, %r5, %r42;
	setp.ge.u32 	%p1, %r71, %r4;
	mov.f64 	%fd119, 0d0000000000000000;
	@%p1 bra 	$L__BB1_16;
	ld.param.u64 	%rd14, [_Z29parallelMatrixMulSharedKernelPKdS0_Pdjj_param_1];
	mov.u32 	%r43, %tid.y;
	mov.u32 	%r44, %tid.x;
	mad.lo.s32 	%r7, %r38, %r43, %r44;
	shl.b32 	%r45, %r43, 7;
	mov.u32 	%r46, _ZZ29parallelMatrixMulSharedKernelPKdS0_PdjjE2as;
	add.s32 	%r8, %r46, %r45;
	shl.b32 	%r47, %r44, 3;
	add.s32 	%r9, %r8, %r47;
	mad.lo.s32 	%r10, %r39, %r43, %r44;
	mov.u32 	%r48, _ZZ29parallelMatrixMulSharedKernelPKdS0_PdjjE2bs;
	add.s32 	%r12, %r48, %r47;
	add.s32 	%r11, %r12, %r45;
	and.b32  	%r13, %r5, 15;
	and.b32  	%r14, %r5, 7;
	and.b32  	%r15, %r5, 3;
	add.s32 	%r16, %r8, 64;
	add.s32 	%r17, %r12, 1024;
	mul.lo.s32 	%r18, %r39, %r1;
	cvta.to.global.u64 	%rd1, %rd14;
	mov.f64 	%fd119, 0d0000000000000000;
	mov.u32 	%r70, %r6;
$L__BB1_2:
	ld.param.u64 	%rd13, [_Z29parallelMatrixMulSharedKernelPKdS0_Pdjj_param_0];
	setp.lt.u32 	%p2, %r5, 16;
	add.s32 	%r50, %r7, %r71;
	cvta.to.global.u64 	%rd5, %rd13;
	mul.wide.u32 	%rd6, %r50, 8;
	add.s64 	%rd7, %rd5, %rd6;
	ld.global.f64 	%fd20, [%rd7];
	st.shared.f64 	[%r9], %fd20;
	add.s32 	%r51, %r10, %r70;
	mul.wide.u32 	%rd8, %r51, 8;
	add.s64 	%rd9, %rd1, %rd8;
	ld.global.f64 	%fd21, [%rd9];
	st.shared.f64 	[%r11], %fd21;
	bar.sync 	0;
	mov.b32 	%r76, 0;
	@%p2 bra 	$L__BB1_5;
	and.b32  	%r52, %r5, -16;
	neg.s32 	%r74, %r52;
	mov.u32 	%r72, %r17;
	mov.u32 	%r73, %r16;
$L__BB1_4:
	.pragma "nounroll";
	and.b32  	%r76, %r5, 2032;
	ld.shared.f64 	%fd22, [%r73+-64];
	ld.shared.f64 	%fd23, [%r72+-1024];
	fma.rn.f64 	%fd24, %fd22, %fd23, %fd119;
	ld.shared.f64 	%fd25, [%r73+-56];
	ld.shared.f64 	%fd26, [%r72+-896];
	fma.rn.f64 	%fd27, %fd25, %fd26, %fd24;
	ld.shared.f64 	%fd28, [%r73+-48];
	ld.shared.f64 	%fd29, [%r72+-768];
	fma.rn.f64 	%fd30, %fd28, %fd29, %fd27;
	ld.shared.f64 	%fd31, [%r73+-40];
	ld.shared.f64 	%fd32, [%r72+-640];
	fma.rn.f64 	%fd33, %fd31, %fd32, %fd30;
	ld.shared.f64 	%fd34, [%r73+-32];
	ld.shared.f64 	%fd35, [%r72+-512];
	fma.rn.f64 	%fd36, %fd34, %fd35, %fd33;
	ld.shared.f64 	%fd37, [%r73+-24];
	ld.shared.f64 	%fd38, [%r72+-384];
	fma.rn.f64 	%fd39, %fd37, %fd38, %fd36;
	ld.shared.f64 	%fd40, [%r73+-16];
	ld.shared.f64 	%fd41, [%r72+-256];
	fma.rn.f64 	%fd42, %fd40, %fd41, %fd39;
	ld.shared.f64 	%fd43, [%r73+-8];
	ld.shared.f64 	%fd44, [%r72+-128];
	fma.rn.f64 	%fd45, %fd43, %fd44, %fd42;
	ld.shared.f64 	%fd46, [%r73];
	ld.shared.f64 	%fd47, [%r72];
	fma.rn.f64 	%fd48, %fd46, %fd47, %fd45;
	ld.shared.f64 	%fd49, [%r73+8];
	ld.shared.f64 	%fd50, [%r72+128];
	fma.rn.f64 	%fd51, %fd49, %fd50, %fd48;
	ld.shared.f64 	%fd52, [%r73+16];
	ld.shared.f64 	%fd53, [%r72+256];
	fma.rn.f64 	%fd54, %fd52, %fd53, %fd51;
	ld.shared.f64 	%fd55, [%r73+24];
	ld.shared.f64 	%fd56, [%r72+384];
	fma.rn.f64 	%fd57, %fd55, %fd56, %fd54;
	ld.shared.f64 	%fd58, [%r73+32];
	ld.shared.f64 	%fd59, [%r72+512];
	fma.rn.f64 	%fd60, %fd58, %fd59, %fd57;
	ld.shared.f64 	%fd61, [%r73+40];
	ld.shared.f64 	%fd62, [%r72+640];
	fma.rn.f64 	%fd63, %fd61, %fd62, %fd60;
	ld.shared.f64 	%fd64, [%r73+48];
	ld.shared.f64 	%fd65, [%r72+768];
	fma.rn.f64 	%fd66, %fd64, %fd65, %fd63;
	ld.shared.f64 	%fd67, [%r73+56];
	ld.shared.f64 	%fd68, [%r72+896];
	fma.rn.f64 	%fd119, %fd67, %fd68, %fd66;
	add.s32 	%r74, %r74, 16;
	add.s32 	%r73, %r73, 128;
	add.s32 	%r72, %r72, 2048;
	setp.ne.s32 	%p3, %r74, 0;
	@%p3 bra 	$L__BB1_4;
$L__BB1_5:
	setp.eq.s32 	%p4, %r13, 0;
	@%p4 bra 	$L__BB1_15;
	add.s32 	%r53, %r13, -1;
	setp.lt.u32 	%p5, %r53, 7;
	@%p5 bra 	$L__BB1_8;
	shl.b32 	%r54, %r76, 3;
	add.s32 	%r55, %r8, %r54;
	ld.shared.f64 	%fd70, [%r55];
	shl.b32 	%r56, %r76, 7;
	add.s32 	%r57, %r12, %r56;
	ld.shared.f64 	%fd71, [%r57];
	fma.rn.f64 	%fd72, %fd70, %fd71, %fd119;
	ld.shared.f64 	%fd73, [%r55+8];
	ld.shared.f64 	%fd74, [%r57+128];
	fma.rn.f64 	%fd75, %fd73, %fd74, %fd72;
	ld.shared.f64 	%fd76, [%r55+16];
	ld.shared.f64 	%fd77, [%r57+256];
	fma.rn.f64 	%fd78, %fd76, %fd77, %fd75;
	ld.shared.f64 	%fd79, [%r55+24];
	ld.shared.f64 	%fd80, [%r57+384];
	fma.rn.f64 	%fd81, %fd79, %fd80, %fd78;
	ld.shared.f64 	%fd82, [%r55+32];
	ld.shared.f64 	%fd83, [%r57+512];
	fma.rn.f64 	%fd84, %fd82, %fd83, %fd81;
	ld.shared.f64 	%fd85, [%r55+40];
	ld.shared.f64 	%fd86, [%r57+640];
	fma.rn.f64 	%fd87, %fd85, %fd86, %fd84;
	ld.shared.f64 	%fd88, [%r55+48];
	ld.shared.f64 	%fd89, [%r57+768];
	fma.rn.f64 	%fd90, %fd88, %fd89, %fd87;
	ld.shared.f64 	%fd91, [%r55+56];
	ld.shared.f64 	%fd92, [%r57+896];
	fma.rn.f64 	%fd119, %fd91, %fd92, %fd90;
	add.s32 	%r76, %r76, 8;
$L__BB1_8:
	setp.eq.s32 	%p6, %r14, 0;
	@%p6 bra 	$L__BB1_15;
	add.s32 	%r58, %r14, -1;
	setp.lt.u32 	%p7, %r58, 3;
	@%p7 bra 	$L__BB1_11;
	shl.b32 	%r59, %r76, 3;
	add.s32 	%r60, %r8, %r59;
	ld.shared.f64 	%fd94, [%r60];
	shl.b32 	%r61, %r76, 7;
	add.s32 	%r62, %r12, %r61;
	ld.shared.f64 	%fd95, [%r62];
	fma.rn.f64 	%fd96, %fd94, %fd95, %fd119;
	ld.shared.f64 	%fd97, [%r60+8];
	ld.shared.f64 	%fd98, [%r62+128];
	fma.rn.f64 	%fd99, %fd97, %fd98, %fd96;
	ld.shared.f64 	%fd100, [%r60+16];
	ld.shared.f64 	%fd101, [%r62+256];
	fma.rn.f64 	%fd102, %fd100, %fd101, %fd99;
	ld.shared.f64 	%fd103, [%r60+24];
	ld.shared.f64 	%fd104, [%r62+384];
	fma.rn.f64 	%fd119, %fd103, %fd104, %fd102;
	add.s32 	%r76, %r76, 4;
$L__BB1_11:
	setp.eq.s32 	%p8, %r15, 0;
	@%p8 bra 	$L__BB1_15;
	setp.eq.s32 	%p9, %r15, 1;
	shl.b32 	%r63, %r76, 3;
	add.s32 	%r34, %r8, %r63;
	ld.shared.f64 	%fd105, [%r34];
	shl.b32 	%r64, %r76, 7;
	add.s32 	%r35, %r12, %r64;
	ld.shared.f64 	%fd106, [%r35];
	fma.rn.f64 	%fd119, %fd105, %fd106, %fd119;
	@%p9 bra 	$L__BB1_15;
	setp.eq.s32 	%p10, %r15, 2;
	ld.shared.f64 	%fd107, [%r34+8];
	ld.shared.f64 	%fd108, [%r35+128];
	fma.rn.f64 	%fd119, %fd107, %fd108, %fd119;
	@%p10 bra 	$L__BB1_15;
	ld.shared.f64 	%fd109, [%r34+16];
	ld.shared.f64 	%fd110, [%r35+256];
	fma.rn.f64 	%fd119, %fd109, %fd110, %fd119;
$L__BB1_15:
	bar.sync 	0;
	add.s32 	%r71, %r71, %r5;
	add.s32 	%r70, %r70, %r18;
	setp.lt.u32 	%p11, %r71, %r4;
	@%p11 bra 	$L__BB1_2;
$L__BB1_16:
	ld.param.u64 	%rd15, [_Z29parallelMatrixMulSharedKernelPKdS0_Pdjj_param_2];
	cvta.to.global.u64 	%rd10, %rd15;
	mov.u32 	%r65, %tid.y;
	add.s32 	%r66, %r2, %r65;
	mov.u32 	%r67, %tid.x;
	add.s32 	%r68, %r6, %r67;
	mad.lo.s32 	%r69, %r39, %r66, %r68;
	mul.wide.u32 	%rd11, %r69, 8;
	add.s64 	%rd12, %rd10, %rd11;
	st.global.f64 	[%rd12], %fd119;
	ret;

}


// ===== COMPILED SASS (sm_100) =====

	.target	sm_100

	.elftype	@"ET_EXEC"


//--------------------- .note.nv.tkinfo           --------------------------
	.section	.note.nv.tkinfo,"",@"SHT_NOTE"
	.sectionflags	@"SHF_NOTE_NV_TKINFO"
	.tkinfo
        /*0018*/ 	.word	0x00000002
        /*0030*/ 	.string	""
        /*0030*/ 	.string	"ptxas"
        /*0030*/ 	.string	"Cuda compilation tools, release 13.0, V13.0.88"
        /*0030*/ 	.string	"Build cuda_13.0.r13.0/compiler.36424714_0"
        /*0030*/ 	.string	"-arch sm_100 -m 64 "



//--------------------- .note.nv.cuinfo           --------------------------
	.section	.note.nv.cuinfo,"",@"SHT_NOTE"
	.sectionflags	@"SHF_NOTE_NV_CUINFO"
        /*0018*/ 	.short	0x0002
        /*001a*/ 	.short	0x0064
        /*001c*/ 	.short	0x0082
	.zero		2


//--------------------- .nv.info                  --------------------------
	.section	.nv.info,"",@"SHT_CUDA_INFO"
	.align	4


	//----- nvinfo : EIATTR_REGCOUNT
	.align		4
        /*0000*/ 	.byte	0x04, 0x2f
        /*0002*/ 	.short	(.L_1 - .L_0)
	.align		4
.L_0:
        /*0004*/ 	.word	index@(_Z23parallelMatrixMulKernelPKdS0_Pdjj)
        /*0008*/ 	.word	0x00000020


	//----- nvinfo : EIATTR_FRAME_SIZE
	.align		4
.L_1:
        /*000c*/ 	.byte	0x04, 0x11
        /*000e*/ 	.short	(.L_3 - .L_2)
	.align		4
.L_2:
        /*0010*/ 	.word	index@(_Z23parallelMatrixMulKernelPKdS0_Pdjj)
        /*0014*/ 	.word	0x00000000


	//----- nvinfo : EIATTR_REGCOUNT
	.align		4
.L_3:
        /*0018*/ 	.byte	0x04, 0x2f
        /*001a*/ 	.short	(.L_5 - .L_4)
	.align		4
.L_4:
        /*001c*/ 	.word	index@(_Z29parallelMatrixMulSharedKernelPKdS0_Pdjj)
        /*0020*/ 	.word	0x00000026


	//----- nvinfo : EIATTR_FRAME_SIZE
	.align		4
.L_5:
        /*0024*/ 	.byte	0x04, 0x11
        /*0026*/ 	.short	(.L_7 - .L_6)
	.align		4
.L_6:
        /*0028*/ 	.word	index@(_Z29parallelMatrixMulSharedKernelPKdS0_Pdjj)
        /*002c*/ 	.word	0x00000000


	//----- nvinfo : EIATTR_MIN_STACK_SIZE
	.align		4
.L_7:
        /*0030*/ 	.byte	0x04, 0x12
        /*0032*/ 	.short	(.L_9 - .L_8)
	.align		4
.L_8:
        /*0034*/ 	.word	index@(_Z29parallelMatrixMulSharedKernelPKdS0_Pdjj)
        /*0038*/ 	.word	0x00000000


	//----- nvinfo : EIATTR_MIN_STACK_SIZE
	.align		4
.L_9:
        /*003c*/ 	.byte	0x04, 0x12
        /*003e*/ 	.short	(.L_11 - .L_10)
	.align		4
.L_10:
        /*0040*/ 	.word	index@(_Z23parallelMatrixMulKernelPKdS0_Pdjj)
        /*0044*/ 	.word	0x00000000
.L_11:


//--------------------- .nv.compat                --------------------------
	.section	.nv.compat,"",@"SHT_CUDA_COMPAT_INFO"
	.align	4
        /*0000*/ 	.byte	0x02, 0x09, 0x00, 0x00, 0x02, 0x02, 0x01, 0x00, 0x02, 0x05, 0x05, 0x00, 0x03, 0x07, 0x01, 0x01
        /*0010*/ 	.byte	0x02, 0x03, 0x00, 0x00, 0x02, 0x06, 0x01, 0x00, 0x04, 0x0b, 0x08, 0x00, 0x01, 0x00, 0x00, 0x00
        /*0020*/ 	.byte	0x00, 0x00, 0x00, 0x00


//--------------------- .nv.info._Z29parallelMatrixMulSharedKernelPKdS0_Pdjj --------------------------
	.section	.nv.info._Z29parallelMatrixMulSharedKernelPKdS0_Pdjj,"",@"SHT_CUDA_INFO"
	.sectionflags	@""
	.align	4


	//----- nvinfo : EIATTR_CUDA_API_VERSION
	.align		4
        /*0000*/ 	.byte	0x04, 0x37
        /*0002*/ 	.short	(.L_13 - .L_12)
.L_12:
        /*0004*/ 	.word	0x00000082


	//----- nvinfo : EIATTR_KPARAM_INFO
	.align		4
.L_13:
        /*0008*/ 	.byte	0x04, 0x17
        /*000a*/ 	.short	(.L_15 - .L_14)
.L_14:
        /*000c*/ 	.word	0x00000000
        /*0010*/ 	.short	0x0004
        /*0012*/ 	.short	0x001c
        /*0014*/ 	.byte	0x00, 0xf0, 0x11, 0x00


	//----- nvinfo : EIATTR_KPARAM_INFO
	.align		4
.L_15:
        /*0018*/ 	.byte	0x04, 0x17
        /*001a*/ 	.short	(.L_17 - .L_16)
.L_16:
        /*001c*/ 	.word	0x00000000
        /*0020*/ 	.short	0x0003
        /*0022*/ 	.short	0x0018
        /*0024*/ 	.byte	0x00, 0xf0, 0x11, 0x00


	//----- nvinfo : EIATTR_KPARAM_INFO
	.align		4
.L_17:
        /*0028*/ 	.byte	0x04, 0x17
        /*002a*/ 	.short	(.L_19 - .L_18)
.L_18:
        /*002c*/ 	.word	0x00000000
        /*0030*/ 	.short	0x0002
        /*0032*/ 	.short	0x0010
        /*0034*/ 	.byte	0x00, 0xf5, 0x21, 0x00


	//----- nvinfo : EIATTR_KPARAM_INFO
	.align		4
.L_19:
        /*0038*/ 	.byte	0x04, 0x17
        /*003a*/ 	.short	(.L_21 - .L_20)
.L_20:
        /*003c*/ 	.word	0x00000000
        /*0040*/ 	.short	0x0001
        /*0042*/ 	.short	0x0008
        /*0044*/ 	.byte	0x00, 0xf5, 0x21, 0x00


	//----- nvinfo : EIATTR_KPARAM_INFO
	.align		4
.L_21:
        /*0048*/ 	.byte	0x04, 0x17
        /*004a*/ 	.short	(.L_23 - .L_22)
.L_22:
        /*004c*/ 	.word	0x00000000
        /*0050*/ 	.short	0x0000
        /*0052*/ 	.short	0x0000
        /*0054*/ 	.byte	0x00, 0xf5, 0x21, 0x00


	//----- nvinfo : EIATTR_SPARSE_MMA_MASK
	.align		4
.L_23:
        /*0058*/ 	.byte	0x03, 0x50
        /*005a*/ 	.short	0x0000


	//----- nvinfo : EIATTR_MAXREG_COUNT
	.align		4
        /*005c*/ 	.byte	0x03, 0x1b
        /*005e*/ 	.short	0x00ff


	//----- nvinfo : EIATTR_NUM_BARRIERS
	.align		4
        /*0060*/ 	.byte	0x02, 0x4c
        /*0062*/ 	.byte	0x01
	.zero		1


	//----- nvinfo : EIATTR_MERCURY_ISA_VERSION
	.align		4
        /*0064*/ 	.byte	0x03, 0x5f
        /*0066*/ 	.short	0x0101


	//----- nvinfo : EIATTR_VRC_CTA_INIT_COUNT
	.align		4
        /*0068*/ 	.byte	0x02, 0x4a
	.zero		1
	.zero		1


	//----- nvinfo : EIATTR_EXIT_INSTR_OFFSETS
	.align		4
        /*006c*/ 	.byte	0x04, 0x1c
        /*006e*/ 	.short	(.L_25 - .L_24)


	//   ....[0]....
.L_24:
        /*0070*/ 	.word	0x00000b00


	//----- nvinfo : EIATTR_CBANK_PARAM_SIZE
	.align		4
.L_25:
        /*0074*/ 	.byte	0x03, 0x19
        /*0076*/ 	.short	0x0020


	//----- nvinfo : EIATTR_PARAM_CBANK
	.align		4
        /*0078*/ 	.byte	0x04, 0x0a
        /*007a*/ 	.short	(.L_27 - .L_26)
	.align		4
.L_26:
        /*007c*/ 	.word	index@(.nv.constant0._Z29parallelMatrixMulSharedKernelPKdS0_Pdjj)
        /*0080*/ 	.short	0x0380
        /*0082*/ 	.short	0x0020


	//----- nvinfo : EIATTR_SW_WAR
	.align		4
.L_27:
        /*0084*/ 	.byte	0x04, 0x36
        /*0086*/ 	.short	(.L_29 - .L_28)
.L_28:
        /*0088*/ 	.word	0x00000008
.L_29:


//--------------------- .nv.info._Z23parallelMatrixMulKernelPKdS0_Pdjj --------------------------
	.section	.nv.info._Z23parallelMatrixMulKernelPKdS0_Pdjj,"",@"SHT_CUDA_INFO"
	.sectionflags	@""
	.align	4


	//----- nvinfo : EIATTR_CUDA_API_VERSION
	.align		4
        /*0000*/ 	.byte	0x04, 0x37
        /*0002*/ 	.short	(.L_31 - .L_30)
.L_30:
        /*0004*/ 	.word	0x00000082


	//----- nvinfo : EIATTR_KPARAM_INFO
	.align		4
.L_31:
        /*0008*/ 	.byte	0x04, 0x17
        /*000a*/ 	.short	(.L_33 - .L_32)
.L_32:
        /*000c*/ 	.word	0x00000000
        /*0010*/ 	.short	0x0004
        /*0012*/ 	.short	0x001c
        /*0014*/ 	.byte	0x00, 0xf0, 0x11, 0x00


	//----- nvinfo : EIATTR_KPARAM_INFO
	.align		4
.L_33:
        /*0018*/ 	.byte	0x04, 0x17
        /*001a*/ 	.short	(.L_35 - .L_34)
.L_34:
        /*001c*/ 	.word	0x00000000
        /*0020*/ 	.short	0x0003
        /*0022*/ 	.short	0x0018
        /*0024*/ 	.byte	0x00, 0xf0, 0x11, 0x00


	//----- nvinfo : EIATTR_KPARAM_INFO
	.align		4
.L_35:
        /*0028*/ 	.byte	0x04, 0x17
        /*002a*/ 	.short	(.L_37 - .L_36)
.L_36:
        /*002c*/ 	.word	0x00000000
        /*0030*/ 	.short	0x0002
        /*0032*/ 	.short	0x0010
        /*0034*/ 	.byte	0x00, 0xf5, 0x21, 0x00


	//----- nvinfo : EIATTR_KPARAM_INFO
	.align		4
.L_37:
        /*0038*/ 	.byte	0x04, 0x17
        /*003a*/ 	.short	(.L_39 - .L_38)
.L_38:
        /*003c*/ 	.word	0x00000000
        /*0040*/ 	.short	0x0001
        /*0042*/ 	.short	0x0008
        /*0044*/ 	.byte	0x00, 0xf5, 0x21, 0x00


	//----- nvinfo : EIATTR_KPARAM_INFO
	.align		4
.L_39:
        /*0048*/ 	.byte	0x04, 0x17
        /*004a*/ 	.short	(.L_41 - .L_40)
.L_40:
        /*004c*/ 	.word	0x00000000
        /*0050*/ 	.short	0x0000
        /*0052*/ 	.short	0x0000
        /*0054*/ 	.byte	0x00, 0xf5, 0x21, 0x00


	//----- nvinfo : EIATTR_SPARSE_MMA_MASK
	.align		4
.L_41:
        /*0058*/ 	.byte	0x03, 0x50
        /*005a*/ 	.short	0x0000


	//----- nvinfo : EIATTR_MAXREG_COUNT
	.align		4
        /*005c*/ 	.byte	0x03, 0x1b
        /*005e*/ 	.short	0x00ff


	//----- nvinfo : EIATTR_MERCURY_ISA_VERSION
	.align		4
        /*0060*/ 	.byte	0x03, 0x5f
        /*0062*/ 	.short	0x0101


	//----- nvinfo : EIATTR_VRC_CTA_INIT_COUNT
	.align		4
        /*0064*/ 	.byte	0x02, 0x4a
	.zero		1
	.zero		1


	//----- nvinfo : EIATTR_EXIT_INSTR_OFFSETS
	.align		4
        /*0068*/ 	.byte	0x04, 0x1c
        /*006a*/ 	.short	(.L_43 - .L_42)


	//   ....[0]....
.L_42:
        /*006c*/ 	.word	0x00000a90


	//----- nvinfo : EIATTR_CBANK_PARAM_SIZE
	.align		4
.L_43:
        /*0070*/ 	.byte	0x03, 0x19
        /*0072*/ 	.short	0x0020


	//----- nvinfo : EIATTR_PARAM_CBANK
	.align		4
        /*0074*/ 	.byte	0x04, 0x0a
        /*0076*/ 	.short	(.L_45 - .L_44)
	.align		4
.L_44:
        /*0078*/ 	.word	index@(.nv.constant0._Z23parallelMatrixMulKernelPKdS0_Pdjj)
        /*007c*/ 	.short	0x0380
        /*007e*/ 	.short	0x0020


	//----- nvinfo : EIATTR_SW_WAR
	.align		4
.L_45:
        /*0080*/ 	.byte	0x04, 0x36
        /*0082*/ 	.short	(.L_47 - .L_46)
.L_46:
        /*0084*/ 	.word	0x00000008
.L_47:


//--------------------- .nv.callgraph             --------------------------
	.section	.nv.callgraph,"",@"SHT_CUDA_CALLGRAPH"
	.align	4
	.sectionentsize	8
	.align		4
        /*0000*/ 	.word	0x00000000
	.align		4
        /*0004*/ 	.word	0xffffffff
	.align		4
        /*0008*/ 	.word	0x00000000
	.align		4
        /*000c*/ 	.word	0xfffffffe
	.align		4
        /*0010*/ 	.word	0x00000000
	.align		4
        /*0014*/ 	.word	0xfffffffd
	.align		4
        /*0018*/ 	.word	0x00000000
	.align		4
        /*001c*/ 	.word	0xfffffffc


//--------------------- .text._Z29parallelMatrixMulSharedKernelPKdS0_Pdjj --------------------------
	.section	.text._Z29parallelMatrixMulSharedKernelPKdS0_Pdjj,"ax",@progbits
	.align	128
        .global         _Z29parallelMatrixMulSharedKernelPKdS0_Pdjj
        .type           _Z29parallelMatrixMulSharedKernelPKdS0_Pdjj,@function
        .size           _Z29parallelMatrixMulSharedKernelPKdS0_Pdjj,(.L_x_13 - _Z29parallelMatrixMulSharedKernelPKdS0_Pdjj)
        .other          _Z29parallelMatrixMulSharedKernelPKdS0_Pdjj,@"STO_CUDA_ENTRY STV_DEFAULT"
_Z29parallelMatrixMulSharedKernelPKdS0_Pdjj:
.text._Z29parallelMatrixMulSharedKernelPKdS0_Pdjj:
[----:B------:R-:W-:Y:S08]  /*0000*/  LDC R1, c[0x0][0x37c] ;  /* 0x0000df00ff017b82 */ /* 0x000ff00000000800 */
[----:B------:R-:W0:Y:S01]  /*0010*/  S2UR UR4, SR_CTAID.Y ;  /* 0x00000000000479c3 */ /* 0x000e220000002600 */
[----:B------:R-:W0:Y:S01]  /*0020*/  LDCU UR12, c[0x0][0x364] ;  /* 0x00006c80ff0c77ac */ /* 0x000e220008000800 */
[----:B------:R-:W-:Y:S01]  /*0030*/  CS2R R28, SRZ ;  /* 0x00000000001c7805 */ /* 0x000fe2000001ff00 */
[----:B------:R-:W1:Y:S05]  /*0040*/  LDCU UR13, c[0x0][0x398] ;  /* 0x00007300ff0d77ac */ /* 0x000e6a0008000800 */
[----:B------:R-:W2:Y:S01]  /*0050*/  S2UR UR5, SR_CTAID.X ;  /* 0x00000000000579c3 */ /* 0x000ea20000002500 */
[----:B------:R-:W3:Y:S07]  /*0060*/  LDCU.64 UR10, c[0x0][0x358] ;  /* 0x00006b00ff0a77ac */ /* 0x000eee0008000a00 */
[----:B------:R-:W2:Y:S01]  /*0070*/  LDC R0, c[0x0][0x360] ;  /* 0x0000d800ff007b82 */ /* 0x000ea20000000800 */
[----:B0-----:R-:W-:-:S04]  /*0080*/  UIMAD UR4, UR12, UR4, URZ ;  /* 0x000000040c0472a4 */ /* 0x001fc8000f8e02ff */
[----:B-1----:R-:W-:-:S04]  /*0090*/  UIMAD UR8, UR4, UR13, URZ ;  /* 0x0000000d040872a4 */ /* 0x002fc8000f8e02ff */
[----:B------:R-:W-:-:S04]  /*00a0*/  UIADD3 UR9, UPT, UPT, UR8, -0x1, UR13 ;  /* 0xffffffff08097890 */ /* 0x000fc8000fffe00d */
[----:B------:R-:W-:Y:S01]  /*00b0*/  UISETP.GE.U32.AND UP0, UPT, UR8, UR9, UPT ;  /* 0x000000090800728c */ /* 0x000fe2000bf06070 */
[----:B--2---:R-:W-:-:S08]  /*00c0*/  IMAD R22, R0, UR5, RZ ;  /* 0x0000000500167c24 */ /* 0x004fd0000f8e02ff */
[----:B---3--:R-:W-:Y:S05]  /*00d0*/  BRA.U UP0, `(.L_x_0) ;  /* 0x0000000900647547 */ /* 0x008fea000b800000 */
[----:B------:R-:W0:Y:S01]  /*00e0*/  S2R R7, SR_TID.Y ;  /* 0x0000000000077919 */ /* 0x000e220000002200 */
[----:B------:R-:W1:Y:S01]  /*00f0*/  S2UR UR7, SR_CgaCtaId ;  /* 0x00000000000779c3 */ /* 0x000e620000008800 */
[----:B------:R-:W2:Y:S01]  /*0100*/  LDCU UR14, c[0x0][0x39c] ;  /* 0x00007380ff0e77ac */ /* 0x000ea20008000800 */
[----:B------:R-:W-:Y:S01]  /*0110*/  IMAD.U32 R21, RZ, RZ, UR8 ;  /* 0x00000008ff157e24 */ /* 0x000fe2000f8e00ff */
[----:B------:R-:W3:Y:S01]  /*0120*/  S2R R18, SR_TID.X ;  /* 0x0000000000127919 */ /* 0x000ee20000002100 */
[C---:B------:R-:W-:Y:S01]  /*0130*/  LOP3.LUT R2, R0.reuse, 0x7, RZ, 0xc0, !PT ;  /* 0x0000000700027812 */ /* 0x040fe200078ec0ff */
[----:B------:R-:W-:Y:S01]  /*0140*/  UMOV UR5, 0x400 ;  /* 0x0000040000057882 */ /* 0x000fe20000000000 */
[----:B------:R-:W-:Y:S01]  /*0150*/  LOP3.LUT R3, R0, 0x3, RZ, 0xc0, !PT ;  /* 0x0000000300037812 */ /* 0x000fe200078ec0ff */
[----:B------:R-:W-:Y:S01]  /*0160*/  UIADD3 UR6, UPT, UPT, UR5, 0x800, URZ ;  /* 0x0000080005067890 */ /* 0x000fe2000fffe0ff */
[----:B------:R-:W-:Y:S01]  /*0170*/  IMAD.MOV.U32 R4, RZ, RZ, R22 ;  /* 0x000000ffff047224 */ /* 0x000fe200078e0016 */
[----:B------:R-:W-:Y:S01]  /*0180*/  CS2R R28, SRZ ;  /* 0x00000000001c7805 */ /* 0x000fe2000001ff00 */
[----:B-1----:R-:W-:-:S02]  /*0190*/  ULEA UR5, UR7, UR5, 0x18 ;  /* 0x0000000507057291 */ /* 0x002fc4000f8ec0ff */
[----:B------:R-:W-:-:S04]  /*01a0*/  ULEA UR6, UR7, UR6, 0x18 ;  /* 0x0000000607067291 */ /* 0x000fc8000f8ec0ff */
[C---:B0-----:R-:W-:Y:S02]  /*01b0*/  LEA R19, R7.reuse, UR5, 0x7 ;  /* 0x0000000507137c11 */ /* 0x041fe4000f8e38ff */
[C---:B---3--:R-:W-:Y:S01]  /*01c0*/  LEA R16, R18.reuse, UR6, 0x3 ;  /* 0x0000000612107c11 */ /* 0x048fe2000f8e18ff */
[C-C-:B------:R-:W-:Y:S02]  /*01d0*/  IMAD R20, R7.reuse, UR13, R18.reuse ;  /* 0x0000000d07147c24 */ /* 0x140fe4000f8e0212 */
[----:B--2---:R-:W-:Y:S01]  /*01e0*/  IMAD R17, R7, UR14, R18 ;  /* 0x0000000e07117c24 */ /* 0x004fe2000f8e0212 */
[----:B------:R-:W-:Y:S01]  /*01f0*/  LEA R18, R18, R19, 0x3 ;  /* 0x0000001312127211 */ /* 0x000fe200078e18ff */
[----:B------:R-:W-:Y:S01]  /*0200*/  VIADD R5, R19, 0x40 ;  /* 0x0000004013057836 */ /* 0x000fe20000000000 */
[----:B------:R-:W-:Y:S01]  /*0210*/  IADD3 R6, PT, PT, R16, 0x400, RZ ;  /* 0x0000040010067810 */ /* 0x000fe20007ffe0ff */
[----:B------:R-:W-:-:S07]  /*0220*/  IMAD R7, R7, 0x80, R16 ;  /* 0x0000008007077824 */ /* 0x000fce00078e0210 */
.L_x_6:
[----:B------:R-:W0:Y:S01]  /*0230*/  LDC.64 R10, c[0x0][0x380] ;  /* 0x0000e000ff0a7b82 */ /* 0x000e220000000a00 */
[----:B------:R-:W-:Y:S02]  /*0240*/  IMAD.IADD R13, R20, 0x1, R21 ;  /* 0x00000001140d7824 */ /* 0x000fe400078e0215 */
[----:B------:R-:W-:-:S05]  /*0250*/  IMAD.IADD R15, R17, 0x1, R4 ;  /* 0x00000001110f7824 */ /* 0x000fca00078e0204 */
[----:B------:R-:W1:Y:S01]  /*0260*/  LDC.64 R8, c[0x0][0x388] ;  /* 0x0000e200ff087b82 */ /* 0x000e620000000a00 */
[----:B0-----:R-:W-:-:S06]  /*0270*/  IMAD.WIDE.U32 R10, R13, 0x8, R10 ;  /* 0x000000080d0a7825 */ /* 0x001fcc00078e000a */
[----:B------:R-:W2:Y:S01]  /*0280*/  LDG.E.64 R10, desc[UR10][R10.64] ;  /* 0x0000000a0a0a7981 */ /* 0x000ea2000c1e1b00 */
[----:B-1----:R-:W-:-:S06]  /*0290*/  IMAD.WIDE.U32 R8, R15, 0x8, R8 ;  /* 0x000000080f087825 */ /* 0x002fcc00078e0008 */
[----:B------:R-:W3:Y:S01]  /*02a0*/  LDG.E.64 R8, desc[UR10][R8.64] ;  /* 0x0000000a08087981 */ /* 0x000ee2000c1e1b00 */
[C---:B------:R-:W-:Y:S02]  /*02b0*/  ISETP.GE.U32.AND P1, PT, R0.reuse, 0x10, PT ;  /* 0x000000100000780c */ /* 0x040fe40003f26070 */
[----:B------:R-:W-:Y:S01]  /*02c0*/  IADD3 R21, PT, PT, R0, R21, RZ ;  /* 0x0000001500157210 */ /* 0x000fe20007ffe0ff */
[----:B------:R-:W-:-:S03]  /*02d0*/  IMAD.MOV.U32 R23, RZ, RZ, RZ ;  /* 0x000000ffff177224 */ /* 0x000fc600078e00ff */
[----:B------:R-:W-:Y:S01]  /*02e0*/  ISETP.GE.U32.AND P0, PT, R21, UR9, PT ;  /* 0x0000000915007c0c */ /* 0x000fe2000bf06070 */
[----:B--2---:R0:W-:Y:S04]  /*02f0*/  STS.64 [R18], R10 ;  /* 0x0000000a12007388 */ /* 0x0041e80000000a00 */
[----:B---3--:R0:W-:Y:S01]  /*0300*/  STS.64 [R7], R8 ;  /* 0x0000000807007388 */ /* 0x0081e20000000a00 */
[----:B------:R-:W-:Y:S06]  /*0310*/  BAR.SYNC.DEFER_BLOCKING 0x0 ;  /* 0x0000000000007b1d */ /* 0x000fec0000010000 */
[----:B------:R-:W-:Y:S05]  /*0320*/  @!P1 BRA `(.L_x_1) ;  /* 0x0000000000c89947 */ /* 0x000fea0003800000 */
[C---:B------:R-:W-:Y:S01]  /*0330*/  LOP3.LUT R26, R0.reuse, 0xfffffff0, RZ, 0xc0, !PT ;  /* 0xfffffff0001a7812 */ /* 0x040fe200078ec0ff */
[----:B------:R-:W-:Y:S01]  /*0340*/  IMAD.MOV.U32 R25, RZ, RZ, R6 ;  /* 0x000000ffff197224 */ /* 0x000fe200078e0006 */
[----:B------:R-:W-:Y:S02]  /*0350*/  MOV R24, R5 ;  /* 0x0000000500187202 */ /* 0x000fe40000000f00 */
[----:B------:R-:W-:Y:S01]  /*0360*/  LOP3.LUT R23, R0, 0x7f0, RZ, 0xc0, !PT ;  /* 0x000007f000177812 */ /* 0x000fe200078ec0ff */
[----:B------:R-:W-:-:S07]  /*0370*/  IMAD.MOV R26, RZ, RZ, -R26 ;  /* 0x000000ffff1a7224 */ /* 0x000fce00078e0a1a */
.L_x_2:
[----:B------:R-:W-:Y:S01]  /*0380*/  LDS.64 R30, [R25+-0x400] ;  /* 0xfffc0000191e7984 */ /* 0x000fe20000000a00 */
[----:B------:R-:W-:-:S03]  /*0390*/  VIADD R26, R26, 0x10 ;  /* 0x000000101a1a7836 */ /* 0x000fc60000000000 */
[----:B------:R-:W1:Y:S02]  /*03a0*/  LDS.128 R12, [R24+-0x40] ;  /* 0xffffc000180c7984 */ /* 0x000e640000000c00 */
[----:B------:R-:W-:Y:S02]  /*03b0*/  ISETP.NE.AND P1, PT, R26, RZ, PT ;  /* 0x000000ff1a00720c */ /* 0x000fe40003f25270 */
[----:B------:R-:W2:Y:S04]  /*03c0*/  LDS.64 R34, [R25+-0x380] ;  /* 0xfffc800019227984 */ /* 0x000ea80000000a00 */
[----:B------:R-:W-:Y:S04]  /*03d0*/  LDS.64 R32, [R25+-0x300] ;  /* 0xfffd000019207984 */ /* 0x000fe80000000a00 */
[----:B0-----:R-:W0:Y:S01]  /*03e0*/  LDS.128 R8, [R24+-0x30] ;  /* 0xffffd00018087984 */ /* 0x001e220000000c00 */
[----:B-1----:R-:W-:-:S03]  /*03f0*/  DFMA R12, R12, R30, R28 ;  /* 0x0000001e0c0c722b */ /* 0x002fc6000000001c */
[----:B------:R-:W1:Y:S04]  /*0400*/  LDS.64 R28, [R25+-0x280] ;  /* 0xfffd8000191c7984 */ /* 0x000e680000000a00 */
[----:B------:R-:W-:Y:S01]  /*0410*/  LDS.64 R30, [R25+-0x200] ;  /* 0xfffe0000191e7984 */ /* 0x000fe20000000a00 */
[----:B--2---:R-:W-:-:S03]  /*0420*/  DFMA R34, R34, R14, R12 ;  /* 0x0000000e2222722b */ /* 0x004fc6000000000c */
[----:B------:R-:W2:Y:S05]  /*0430*/  LDS.128 R12, [R24+-0x20] ;  /* 0xffffe000180c7984 */ /* 0x000eaa0000000c00 */
[----:B0-----:R-:W-:Y:S01]  /*0440*/  DFMA R34, R8, R32, R34 ;  /* 0x000000200822722b */ /* 0x001fe20000000022 */
[----:B------:R-:W0:Y:S07]  /*0450*/  LDS.64 R32, [R25+-0x180] ;  /* 0xfffe800019207984 */ /* 0x000e2e0000000a00 */
[----:B-1----:R-:W-:Y:S01]  /*0460*/  DFMA R34, R28, R10, R34 ;  /* 0x0000000a1c22722b */ /* 0x002fe20000000022 */
[----:B------:R-:W-:Y:S04]  /*0470*/  LDS.64 R28, [R25+-0x100] ;  /* 0xffff0000191c7984 */ /* 0x000fe80000000a00 */
[----:B------:R-:W1:Y:S03]  /*0480*/  LDS.128 R8, [R24+-0x10] ;  /* 0xfffff00018087984 */ /* 0x000e660000000c00 */
[----:B--2---:R-:W-:Y:S01]  /*0490*/  DFMA R34, R12, R30, R34 ;  /* 0x0000001e0c22722b */ /* 0x004fe20000000022 */
[----:B------:R-:W2:Y:S07]  /*04a0*/  LDS.64 R30, [R25+-0x80] ;  /* 0xffff8000191e7984 */ /* 0x000eae0000000a00 */
[----:B0-----:R-:W-:Y:S01]  /*04b0*/  DFMA R34, R32, R14, R34 ;  /* 0x0000000e2022722b */ /* 0x001fe20000000022 */
[----:B------:R-:W-:Y:S04]  /*04c0*/  LDS.64 R32, [R25] ;  /* 0x0000000019207984 */ /* 0x000fe80000000a00 */
[----:B------:R-:W0:Y:S03]  /*04d0*/  LDS.128 R12, [R24] ;  /* 0x00000000180c7984 */ /* 0x000e260000000c00 */
[----:B-1----:R-:W-:Y:S01]  /*04e0*/  DFMA R34, R8, R28, R34 ;  /* 0x0000001c0822722b */ /* 0x002fe20000000022 */
[----:B------:R-:W1:Y:S07]  /*04f0*/  LDS.64 R28, [R25+0x80] ;  /* 0x00008000191c7984 */ /* 0x000e6e0000000a00 */
[----:B--2---:R-:W-:Y:S01]  /*0500*/  DFMA R34, R30, R10, R34 ;  /* 0x0000000a1e22722b */ /* 0x004fe20000000022 */
[----:B------:R-:W-:Y:S04]  /*0510*/  LDS.64 R30, [R25+0x100] ;  /* 0x00010000191e7984 */ /* 0x000fe80000000a00 */
[----:B------:R-:W2:Y:S03]  /*0520*/  LDS.128 R8, [R24+0x10] ;  /* 0x0000100018087984 */ /* 0x000ea60000000c00 */
[----:B0-----:R-:W-:Y:S01]  /*0530*/  DFMA R34, R12, R32, R34 ;  /* 0x000000200c22722b */ /* 0x001fe20000000022 */
[----:B------:R-:W0:Y:S07]  /*0540*/  LDS.64 R32, [R25+0x180] ;  /* 0x0001800019207984 */ /* 0x000e2e0000000a00 */
[----:B-1----:R-:W-:Y:S01]  /*0550*/  DFMA R34, R28, R14, R34 ;  /* 0x0000000e1c22722b */ /* 0x002fe20000000022 */
[----:B------:R-:W-:Y:S04]  /*0560*/  LDS.64 R28, [R25+0x200] ;  /* 0x00020000191c7984 */ /* 0x000fe80000000a00 */
[----:B------:R-:W1:Y:S03]  /*0570*/  LDS.128 R12, [R24+0x20] ;  /* 0x00002000180c7984 */ /* 0x000e660000000c00 */
[----:B--2---:R-:W-:Y:S01]  /*0580*/  DFMA R34, R8, R30, R34 ;  /* 0x0000001e0822722b */ /* 0x004fe20000000022 */
[----:B------:R-:W2:Y:S07]  /*0590*/  LDS.64 R30, [R25+0x280] ;  /* 0x00028000191e7984 */ /* 0x000eae0000000a00 */
[----:B0-----:R-:W-:Y:S01]  /*05a0*/  DFMA R34, R32, R10, R34 ;  /* 0x0000000a2022722b */ /* 0x001fe20000000022 */
[----:B------:R-:W-:Y:S04]  /*05b0*/  LDS.64 R32, [R25+0x300] ;  /* 0x0003000019207984 */ /* 0x000fe80000000a00 */
[----:B------:R0:W3:Y:S02]  /*05c0*/  LDS.128 R8, [R24+0x30] ;  /* 0x0000300018087984 */ /* 0x0000e40000000c00 */
[----:B0-----:R-:W-:Y:S01]  /*05d0*/  IADD3 R24, PT, PT, R24, 0x80, RZ ;  /* 0x0000008018187810 */ /* 0x001fe20007ffe0ff */
[----:B-1----:R-:W-:Y:S01]  /*05e0*/  DFMA R12, R12, R28, R34 ;  /* 0x0000001c0c0c722b */ /* 0x002fe20000000022 */
[----:B------:R0:W1:Y:S07]  /*05f0*/  LDS.64 R28, [R25+0x380] ;  /* 0x00038000191c7984 */ /* 0x00006e0000000a00 */
[----:B--2---:R-:W-:Y:S01]  /*0600*/  DFMA R12, R30, R14, R12 ;  /* 0x0000000e1e0c722b */ /* 0x004fe2000000000c */
[----:B0-----:R-:W-:-:S07]  /*0610*/  VIADD R25, R25, 0x800 ;  /* 0x0000080019197836 */ /* 0x001fce0000000000 */
[----:B---3--:R-:W-:-:S08]  /*0620*/  DFMA R8, R8, R32, R12 ;  /* 0x000000200808722b */ /* 0x008fd0000000000c */
[----:B-1----:R-:W-:Y:S01]  /*0630*/  DFMA R28, R28, R10, R8 ;  /* 0x0000000a1c1c722b */ /* 0x002fe20000000008 */
[----:B------:R-:W-:Y:S10]  /*0640*/  @P1 BRA `(.L_x_2) ;  /* 0xfffffffc004c1947 */ /* 0x000ff4000383ffff */
.L_x_1:
[----:B0-----:R-:W-:-:S04]  /*0650*/  LOP3.LUT R8, R0, 0xf, RZ, 0xc0, !PT ;  /* 0x0000000f00087812 */ /* 0x001fc800078ec0ff */
[----:B------:R-:W-:-:S13]  /*0660*/  ISETP.NE.AND P1, PT, R8, RZ, PT ;  /* 0x000000ff0800720c */ /* 0x000fda0003f25270 */
[----:B------:R-:W-:Y:S05]  /*0670*/  @!P1 BRA `(.L_x_3) ;  /* 0x0000000000ec9947 */ /* 0x000fea0003800000 */
[----:B------:R-:W-:Y:S01]  /*0680*/  VIADD R8, R8, 0xffffffff ;  /* 0xffffffff08087836 */ /* 0x000fe20000000000 */
[----:B------:R-:W-:-:S04]  /*0690*/  ISETP.NE.AND P2, PT, R2, RZ, PT ;  /* 0x000000ff0200720c */ /* 0x000fc80003f45270 */
[----:B------:R-:W-:-:S13]  /*06a0*/  ISETP.GE.U32.AND P1, PT, R8, 0x7, PT ;  /* 0x000000070800780c */ /* 0x000fda0003f26070 */
[----:B------:R-:W-:Y:S05]  /*06b0*/  @!P1 BRA `(.L_x_4) ;  /* 0x00000000005c9947 */ /* 0x000fea0003800000 */
[C---:B------:R-:W-:Y:S01]  /*06c0*/  LEA R26, R23.reuse, R16, 0x7 ;  /* 0x00000010171a7211 */ /* 0x040fe200078e38ff */
[C---:B------:R-:W-:Y:S02]  /*06d0*/  IMAD R27, R23.reuse, 0x8, R19 ;  /* 0x00000008171b7824 */ /* 0x040fe400078e0213 */
[----:B------:R-:W-:Y:S02]  /*06e0*/  VIADD R23, R23, 0x8 ;  /* 0x0000000817177836 */ /* 0x000fe40000000000 */
[----:B------:R-:W-:Y:S04]  /*06f0*/  LDS.64 R30, [R26] ;  /* 0x000000001a1e7984 */ /* 0x000fe80000000a00 */
[----:B------:R-:W0:Y:S04]  /*0700*/  LDS.128 R12, [R27] ;  /* 0x000000001b0c7984 */ /* 0x000e280000000c00 */
[----:B------:R-:W1:Y:S04]  /*0710*/  LDS.64 R32, [R26+0x80] ;  /* 0x000080001a207984 */ /* 0x000e680000000a00 */
[----:B------:R-:W-:Y:S04]  /*0720*/  LDS.64 R24, [R26+0x100] ;  /* 0x000100001a187984 */ /* 0x000fe80000000a00 */
[----:B------:R-:W2:Y:S04]  /*0730*/  LDS.128 R8, [R27+0x10] ;  /* 0x000010001b087984 */ /* 0x000ea80000000c00 */
[----:B------:R-:W-:Y:S01]  /*0740*/  LDS.64 R34, [R26+0x380] ;  /* 0x000380001a227984 */ /* 0x000fe20000000a00 */
[----:B0-----:R-:W-:-:S03]  /*0750*/  DFMA R12, R12, R30, R28 ;  /* 0x0000001e0c0c722b */ /* 0x001fc6000000001c */
[----:B------:R-:W0:Y:S04]  /*0760*/  LDS.64 R30, [R26+0x180] ;  /* 0x000180001a1e7984 */ /* 0x000e280000000a00 */
[----:B------:R-:W-:Y:S01]  /*0770*/  LDS.64 R28, [R26+0x200] ;  /* 0x000200001a1c7984 */ /* 0x000fe20000000a00 */
[----:B-1----:R-:W-:-:S03]  /*0780*/  DFMA R32, R32, R14, R12 ;  /* 0x0000000e2020722b */ /* 0x002fc6000000000c */
[----:B------:R-:W1:Y:S05]  /*0790*/  LDS.128 R12, [R27+0x20] ;  /* 0x000020001b0c7984 */ /* 0x000e6a0000000c00 */
[----:B--2---:R-:W-:Y:S01]  /*07a0*/  DFMA R32, R8, R24, R32 ;  /* 0x000000180820722b */ /* 0x004fe20000000020 */
[----:B------:R-:W2:Y:S07]  /*07b0*/  LDS.64 R24, [R26+0x280] ;  /* 0x000280001a187984 */ /* 0x000eae0000000a00 */
[----:B0-----:R-:W-:Y:S01]  /*07c0*/  DFMA R32, R30, R10, R32 ;  /* 0x0000000a1e20722b */ /* 0x001fe20000000020 */
[----:B------:R-:W-:Y:S04]  /*07d0*/  LDS.64 R30, [R26+0x300] ;  /* 0x000300001a1e7984 */ /* 0x000fe80000000a00 */
[----:B------:R-:W0:Y:S03]  /*07e0*/  LDS.128 R8, [R27+0x30] ;  /* 0x000030001b087984 */ /* 0x000e260000000c00 */
[----:B-1----:R-:W-:-:S08]  /*07f0*/  DFMA R12, R12, R28, R32 ;  /* 0x0000001c0c0c722b */ /* 0x002fd00000000020 */
[----:B--2---:R-:W-:-:S08]  /*0800*/  DFMA R12, R24, R14, R12 ;  /* 0x0000000e180c722b */ /* 0x004fd0000000000c */
[----:B0-----:R-:W-:-:S08]  /*0810*/  DFMA R8, R8, R30, R12 ;  /* 0x0000001e0808722b */ /* 0x001fd0000000000c */
[----:B------:R-:W-:-:S11]  /*0820*/  DFMA R28, R34, R10, R8 ;  /* 0x0000000a221c722b */ /* 0x000fd60000000008 */
.L_x_4:
[----:B------:R-:W-:Y:S05]  /*0830*/  @!P2 BRA `(.L_x_3) ;  /* 0x00000000007ca947 */ /* 0x000fea0003800000 */
[----:B------:R-:W-:Y:S02]  /*0840*/  IADD3 R8, PT, PT, R2, -0x1, RZ ;  /* 0xffffffff02087810 */ /* 0x000fe40007ffe0ff */
[----:B------:R-:W-:Y:S02]  /*0850*/  ISETP.NE.AND P2, PT, R3, RZ, PT ;  /* 0x000000ff0300720c */ /* 0x000fe40003f45270 */
[----:B------:R-:W-:-:S13]  /*0860*/  ISETP.GE.U32.AND P1, PT, R8, 0x3, PT ;  /* 0x000000030800780c */ /* 0x000fda0003f26070 */
[----:B------:R-:W-:Y:S05]  /*0870*/  @!P1 BRA `(.L_x_5) ;  /* 0x0000000000349947 */ /* 0x000fea0003800000 */
[C---:B------:R-:W-:Y:S02]  /*0880*/  IMAD R35, R23.reuse, 0x80, R16 ;  /* 0x0000008017237824 */ /* 0x040fe400078e0210 */
[C---:B------:R-:W-:Y:S01]  /*0890*/  IMAD R34, R23.reuse, 0x8, R19 ;  /* 0x0000000817227824 */ /* 0x040fe200078e0213 */
[----:B------:R-:W-:Y:S02]  /*08a0*/  IADD3 R23, PT, PT, R23, 0x4, RZ ;  /* 0x0000000417177810 */ /* 0x000fe40007ffe0ff */
[----:B------:R-:W-:Y:S04]  /*08b0*/  LDS.64 R32, [R35] ;  /* 0x0000000023207984 */ /* 0x000fe80000000a00 */
[----:B------:R-:W0:Y:S04]  /*08c0*/  LDS.128 R8, [R34] ;  /* 0x0000000022087984 */ /* 0x000e280000000c00 */
[----:B------:R-:W1:Y:S04]  /*08d0*/  LDS.64 R30, [R35+0x80] ;  /* 0x00008000231e7984 */ /* 0x000e680000000a00 */
[----:B------:R-:W-:Y:S04]  /*08e0*/  LDS.64 R26, [R35+0x100] ;  /* 0x00010000231a7984 */ /* 0x000fe80000000a00 */
[----:B------:R-:W2:Y:S04]  /*08f0*/  LDS.128 R12, [R34+0x10] ;  /* 0x00001000220c7984 */ /* 0x000ea80000000c00 */
[----:B------:R-:W3:Y:S01]  /*0900*/  LDS.64 R24, [R35+0x180] ;  /* 0x0001800023187984 */ /* 0x000ee20000000a00 */
[----:B0-----:R-:W-:-:S08]  /*0910*/  DFMA R8, R8, R32, R28 ;  /* 0x000000200808722b */ /* 0x001fd0000000001c */
[----:B-1----:R-:W-:-:S08]  /*0920*/  DFMA R8, R30, R10, R8 ;  /* 0x0000000a1e08722b */ /* 0x002fd00000000008 */
[----:B--2---:R-:W-:-:S08]  /*0930*/  DFMA R8, R12, R26, R8 ;  /* 0x0000001a0c08722b */ /* 0x004fd00000000008 */
[----:B---3--:R-:W-:-:S11]  /*0940*/  DFMA R28, R24, R14, R8 ;  /* 0x0000000e181c722b */ /* 0x008fd60000000008 */
.L_x_5:
[----:B------:R-:W-:Y:S05]  /*0950*/  @!P2 BRA `(.L_x_3) ;  /* 0x000000000034a947 */ /* 0x000fea0003800000 */
[C---:B------:R-:W-:Y:S01]  /*0960*/  IMAD R24, R23.reuse, 0x80, R16 ;  /* 0x0000008017187824 */ /* 0x040fe200078e0210 */
[----:B------:R-:W-:Y:S02]  /*0970*/  LEA R23, R23, R19, 0x3 ;  /* 0x0000001317177211 */ /* 0x000fe400078e18ff */
[----:B------:R-:W-:Y:S02]  /*0980*/  ISETP.NE.AND P1, PT, R3, 0x1, PT ;  /* 0x000000010300780c */ /* 0x000fe40003f25270 */
[----:B------:R-:W-:Y:S04]  /*0990*/  LDS.64 R12, [R24] ;  /* 0x00000000180c7984 */ /* 0x000fe80000000a00 */
[----:B------:R-:W0:Y:S02]  /*09a0*/  LDS.128 R8, [R23] ;  /* 0x0000000017087984 */ /* 0x000e240000000c00 */
[----:B0-----:R-:W-:-:S05]  /*09b0*/  DFMA R28, R8, R12, R28 ;  /* 0x0000000c081c722b */ /* 0x001fca000000001c */
[----:B------:R-:W-:Y:S06]  /*09c0*/  @!P1 BRA `(.L_x_3) ;  /* 0x0000000000189947 */ /* 0x000fec0003800000 */
[----:B------:R-:W-:Y:S01]  /*09d0*/  ISETP.NE.AND P1, PT, R3, 0x2, PT ;  /* 0x000000020300780c */ /* 0x000fe20003f25270 */
[----:B------:R-:W0:-:S12]  /*09e0*/  LDS.64 R14, [R24+0x80] ;  /* 0x00008000180e7984 */ /* 0x000e180000000a00 */
[----:B------:R-:W-:Y:S04]  /*09f0*/  @P1 LDS.64 R8, [R23+0x10] ;  /* 0x0000100017081984 */ /* 0x000fe80000000a00 */
[----:B------:R-:W1:Y:S01]  /*0a00*/  @P1 LDS.64 R12, [R24+0x100] ;  /* 0x00010000180c1984 */ /* 0x000e620000000a00 */
[----:B0-----:R-:W-:-:S08]  /*0a10*/  DFMA R28, R14, R10, R28 ;  /* 0x0000000a0e1c722b */ /* 0x001fd0000000001c */
[----:B-1----:R-:W-:-:S11]  /*0a20*/  @P1 DFMA R28, R8, R12, R28 ;  /* 0x0000000c081c122b */ /* 0x002fd6000000001c */
.L_x_3:
[----:B------:R-:W0:Y:S02]  /*0a30*/  LDC R9, c[0x0][0x39c] ;  /* 0x0000e700ff097b82 */ /* 0x000e240000000800 */
[----:B0-----:R-:W-:-:S06]  /*0a40*/  IMAD R4, R9, UR12, R4 ;  /* 0x0000000c09047c24 */ /* 0x001fcc000f8e0204 */
[----:B------:R-:W-:Y:S06]  /*0a50*/  BAR.SYNC.DEFER_BLOCKING 0x0 ;  /* 0x0000000000007b1d */ /* 0x000fec0000010000 */
[----:B------:R-:W-:Y:S05]  /*0a60*/  @!P0 BRA `(.L_x_6) ;  /* 0xfffffff400f08947 */ /* 0x000fea000383ffff */
.L_x_0:
[----:B------:R-:W0:Y:S01]  /*0a70*/  S2R R0, SR_TID.Y ;  /* 0x0000000000007919 */ /* 0x000e220000002200 */
[----:B------:R-:W1:Y:S01]  /*0a80*/  LDC.64 R2, c[0x0][0x390] ;  /* 0x0000e400ff027b82 */ /* 0x000e620000000a00 */
[----:B------:R-:W2:Y:S01]  /*0a90*/  LDCU UR5, c[0x0][0x39c] ;  /* 0x00007380ff0577ac */ /* 0x000ea20008000800 */
[----:B------:R-:W3:Y:S01]  /*0aa0*/  S2R R5, SR_TID.X ;  /* 0x0000000000057919 */ /* 0x000ee20000002100 */
[----:B0-----:R-:W-:Y:S01]  /*0ab0*/  IADD3 R0, PT, PT, R0, UR4, RZ ;  /* 0x0000000400007c10 */ /* 0x001fe2000fffe0ff */
[----:B---3--:R-:W-:-:S04]  /*0ac0*/  IMAD.IADD R5, R22, 0x1, R5 ;  /* 0x0000000116057824 */ /* 0x008fc800078e0205 */
[----:B--2---:R-:W-:-:S04]  /*0ad0*/  IMAD R5, R0, UR5, R5 ;  /* 0x0000000500057c24 */ /* 0x004fc8000f8e0205 */
[----:B-1----:R-:W-:-:S05]  /*0ae0*/  IMAD.WIDE.U32 R2, R5, 0x8, R2 ;  /* 0x0000000805027825 */ /* 0x002fca00078e0002 */
[----:B------:R-:W-:Y:S01]  /*0af0*/  STG.E.64 desc[UR10][R2.64], R28 ;  /* 0x0000001c02007986 */ /* 0x000fe2000c101b0a */
[----:B------:R-:W-:Y:S05]  /*0b00*/  EXIT ;  /* 0x000000000000794d */ /* 0x000fea0003800000 */
.L_x_7:
[----:B------:R-:W-:-:S00]  /*0b10*/  BRA `(.L_x_7) ;  /* 0xfffffffc00fc7947 */ /* 0x000fc0000383ffff */
[----:B------:R-:W-:-:S00]  /*0b20*/  NOP ;  /* 0x0000000000007918 */ /* 0x000fc00000000000 */
        /* <DEDUP_REMOVED lines=13> */
.L_x_13:


//--------------------- .text._Z23parallelMatrixMulKernelPKdS0_Pdjj --------------------------
	.section	.text._Z23parallelMatrixMulKernelPKdS0_Pdjj,"ax",@progbits
	.align	128
        .global         _Z23parallelMatrixMulKernelPKdS0_Pdjj
        .type           _Z23parallelMatrixMulKernelPKdS0_Pdjj,@function
        .size           _Z23parallelMatrixMulKernelPKdS0_Pdjj,(.L_x_14 - _Z23parallelMatrixMulKernelPKdS0_Pdjj)
        .other          _Z23parallelMatrixMulKernelPKdS0_Pdjj,@"STO_CUDA_ENTRY STV_DEFAULT"
_Z23parallelMatrixMulKernelPKdS0_Pdjj:
.text._Z23parallelMatrixMulKernelPKdS0_Pdjj:
[----:B------:R-:W-:Y:S08]  /*0000*/  LDC R1, c[0x0][0x37c] ;  /* 0x0000df00ff017b82 */ /* 0x000ff00000000800 */
[----:B------:R-:W0:Y:S01]  /*0010*/  LDC R0, c[0x0][0x398] ;  /* 0x0000e600ff007b82 */ /* 0x000e220000000800 */
[----:B------:R-:W1:Y:S01]  /*0020*/  S2R R3, SR_CTAID.Y ;  /* 0x0000000000037919 */ /* 0x000e620000002600 */
[----:B------:R-:W1:Y:S01]  /*0030*/  LDCU UR8, c[0x0][0x364] ;  /* 0x00006c80ff0877ac */ /* 0x000e620008000800 */
[----:B------:R-:W-:Y:S01]  /*0040*/  CS2R R16, SRZ ;  /* 0x0000000000107805 */ /* 0x000fe2000001ff00 */
[----:B------:R-:W1:Y:S01]  /*0050*/  S2R R2, SR_TID.Y ;  /* 0x0000000000027919 */ /* 0x000e620000002200 */
[----:B------:R-:W2:Y:S03]  /*0060*/  LDCU UR4, c[0x0][0x360] ;  /* 0x00006c00ff0477ac */ /* 0x000ea60008000800 */
[----:B------:R-:W2:Y:S01]  /*0070*/  S2UR UR5, SR_CTAID.X ;  /* 0x00000000000579c3 */ /* 0x000ea20000002500 */
[----:B------:R-:W3:Y:S01]  /*0080*/  S2R R10, SR_TID.X ;  /* 0x00000000000a7919 */ /* 0x000ee20000002100 */
[----:B------:R-:W4:Y:S01]  /*0090*/  LDCU.64 UR6, c[0x0][0x358] ;  /* 0x00006b00ff0677ac */ /* 0x000f220008000a00 */
[----:B0-----:R-:W-:Y:S01]  /*00a0*/  ISETP.NE.AND P0, PT, R0, RZ, PT ;  /* 0x000000ff0000720c */ /* 0x001fe20003f05270 */
[----:B--2---:R-:W-:Y:S01]  /*00b0*/  UIMAD UR4, UR4, UR5, URZ ;  /* 0x00000005040472a4 */ /* 0x004fe2000f8e02ff */
[----:B-1----:R-:W-:-:S05]  /*00c0*/  IMAD R3, R3, UR8, R2 ;  /* 0x0000000803037c24 */ /* 0x002fca000f8e0202 */
[----:B---3--:R-:W-:-:S06]  /*00d0*/  IADD3 R4, PT, PT, R10, UR4, RZ ;  /* 0x000000040a047c10 */ /* 0x008fcc000fffe0ff */
[----:B----4-:R-:W-:Y:S05]  /*00e0*/  @!P0 BRA `(.L_x_8) ;  /* 0x0000000800548947 */ /* 0x010fea0003800000 */
[C---:B------:R-:W-:Y:S01]  /*00f0*/  ISETP.GE.U32.AND P1, PT, R0.reuse, 0x8, PT ;  /* 0x000000080000780c */ /* 0x040fe20003f26070 */
[----:B------:R-:W-:Y:S01]  /*0100*/  HFMA2 R7, -RZ, RZ, 0, 0 ;  /* 0x00000000ff077431 */ /* 0x000fe200000001ff */
[----:B------:R-:W-:Y:S02]  /*0110*/  LOP3.LUT R5, R0, 0x7, RZ, 0xc0, !PT ;  /* 0x0000000700057812 */ /* 0x000fe400078ec0ff */
[----:B------:R-:W-:Y:S02]  /*0120*/  CS2R R16, SRZ ;  /* 0x0000000000107805 */ /* 0x000fe4000001ff00 */
[----:B------:R-:W-:-:S07]  /*0130*/  ISETP.NE.AND P0, PT, R5, RZ, PT ;  /* 0x000000ff0500720c */ /* 0x000fce0003f05270 */
[----:B------:R-:W-:Y:S06]  /*0140*/  @!P1 BRA `(.L_x_9) ;  /* 0x0000000400289947 */ /* 0x000fec0003800000 */
[----:B------:R-:W0:Y:S01]  /*0150*/  LDC R9, c[0x0][0x39c] ;  /* 0x0000e700ff097b82 */ /* 0x000e220000000800 */
[----:B------:R-:W-:Y:S01]  /*0160*/  LOP3.LUT R7, R0, 0xfffffff8, RZ, 0xc0, !PT ;  /* 0xfffffff800077812 */ /* 0x000fe200078ec0ff */
[----:B------:R-:W-:Y:S01]  /*0170*/  IMAD R8, R3, R0, 0x3 ;  /* 0x0000000303087424 */ /* 0x000fe200078e0200 */
[-C--:B------:R-:W-:Y:S02]  /*0180*/  MOV R6, R4.reuse ;  /* 0x0000000400067202 */ /* 0x080fe40000000f00 */
[----:B------:R-:W-:Y:S02]  /*0190*/  CS2R R16, SRZ ;  /* 0x0000000000107805 */ /* 0x000fe4000001ff00 */
[----:B------:R-:W-:Y:S02]  /*01a0*/  IADD3 R26, PT, PT, -R7, RZ, RZ ;  /* 0x000000ff071a7210 */ /* 0x000fe40007ffe1ff */
[C---:B0-----:R-:W-:Y:S01]  /*01b0*/  IADD3 R2, PT, PT, R9.reuse, UR4, R10 ;  /* 0x0000000409027c10 */ /* 0x041fe2000fffe00a */
[C-C-:B------:R-:W-:Y:S01]  /*01c0*/  IMAD R21, R9.reuse, 0x3, R4.reuse ;  /* 0x0000000309157824 */ /* 0x140fe200078e0204 */
[CC--:B------:R-:W-:Y:S01]  /*01d0*/  LEA R20, R9.reuse, R4.reuse, 0x1 ;  /* 0x0000000409147211 */ /* 0x0c0fe200078e08ff */
[C-C-:B------:R-:W-:Y:S01]  /*01e0*/  IMAD R23, R9.reuse, 0x5, R4.reuse ;  /* 0x0000000509177824 */ /* 0x140fe200078e0204 */
[C---:B------:R-:W-:Y:S01]  /*01f0*/  LEA R22, R9.reuse, R4, 0x2 ;  /* 0x0000000409167211 */ /* 0x040fe200078e10ff */
[----:B------:R-:W-:-:S02]  /*0200*/  IMAD R24, R9, 0x6, R4 ;  /* 0x0000000609187824 */ /* 0x000fc400078e0204 */
[----:B------:R-:W-:-:S07]  /*0210*/  IMAD R25, R9, 0x7, R4 ;  /* 0x0000000709197824 */ /* 0x000fce00078e0204 */
.L_x_10:
[----:B------:R-:W0:Y:S01]  /*0220*/  LDC.64 R10, c[0x0][0x380] ;  /* 0x0000e000ff0a7b82 */ /* 0x000e220000000a00 */
[----:B------:R-:W-:-:S07]  /*0230*/  IADD3 R19, PT, PT, R8, -0x3, RZ ;  /* 0xfffffffd08137810 */ /* 0x000fce0007ffe0ff */
[----:B------:R-:W1:Y:S01]  /*0240*/  LDC.64 R12, c[0x0][0x388] ;  /* 0x0000e200ff0c7b82 */ /* 0x000e620000000a00 */
[----:B0-----:R-:W-:-:S05]  /*0250*/  IMAD.WIDE.U32 R18, R19, 0x8, R10 ;  /* 0x0000000813127825 */ /* 0x001fca00078e000a */
[----:B------:R-:W2:Y:S01]  /*0260*/  LDG.E.64 R14, desc[UR6][R18.64] ;  /* 0x00000006120e7981 */ /* 0x000ea2000c1e1b00 */
[----:B-1----:R-:W-:-:S05]  /*0270*/  IMAD.WIDE.U32 R28, R6, 0x8, R12 ;  /* 0x00000008061c7825 */ /* 0x002fca00078e000c */
[----:B------:R0:W2:Y:S02]  /*0280*/  LDG.E.64 R18, desc[UR6][R28.64] ;  /* 0x000000061c127981 */ /* 0x0000a4000c1e1b00 */
[----:B0-----:R-:W-:Y:S01]  /*0290*/  IMAD.WIDE.U32 R28, R2, 0x8, R12 ;  /* 0x00000008021c7825 */ /* 0x001fe200078e000c */
[----:B--2---:R-:W-:Y:S01]  /*02a0*/  DFMA R18, R14, R18, R16 ;  /* 0x000000120e12722b */ /* 0x004fe20000000010 */
[----:B------:R-:W-:-:S03]  /*02b0*/  IADD3 R15, PT, PT, R8, -0x2, RZ ;  /* 0xfffffffe080f7810 */ /* 0x000fc60007ffe0ff */
[----:B------:R-:W2:Y:S02]  /*02c0*/  LDG.E.64 R16, desc[UR6][R28.64] ;  /* 0x000000061c107981 */ /* 0x000ea4000c1e1b00 */
[----:B------:R-:W-:-:S06]  /*02d0*/  IMAD.WIDE.U32 R14, R15, 0x8, R10 ;  /* 0x000000080f0e7825 */ /* 0x000fcc00078e000a */
[----:B------:R-:W2:Y:S01]  /*02e0*/  LDG.E.64 R14, desc[UR6][R14.64] ;  /* 0x000000060e0e7981 */ /* 0x000ea2000c1e1b00 */
[----:B------:R-:W-:Y:S01]  /*02f0*/  IADD3 R27, PT, PT, R8, -0x1, RZ ;  /* 0xffffffff081b7810 */ /* 0x000fe20007ffe0ff */
[----:B--2---:R-:W-:-:S04]  /*0300*/  DFMA R16, R14, R16, R18 ;  /* 0x000000100e10722b */ /* 0x004fc80000000012 */
[----:B------:R-:W-:-:S04]  /*0310*/  IMAD.WIDE.U32 R14, R27, 0x8, R10 ;  /* 0x000000081b0e7825 */ /* 0x000fc800078e000a */
[----:B------:R-:W-:Y:S02]  /*0320*/  IMAD.WIDE.U32 R18, R20, 0x8, R12 ;  /* 0x0000000814127825 */ /* 0x000fe400078e000c */
[----:B------:R-:W2:Y:S04]  /*0330*/  LDG.E.64 R14, desc[UR6][R14.64] ;  /* 0x000000060e0e7981 */ /* 0x000ea8000c1e1b00 */
[----:B------:R-:W2:Y:S01]  /*0340*/  LDG.E.64 R18, desc[UR6][R18.64] ;  /* 0x0000000612127981 */ /* 0x000ea2000c1e1b00 */
[----:B------:R-:W-:Y:S01]  /*0350*/  IMAD.WIDE.U32 R28, R8, 0x8, R10 ;  /* 0x00000008081c7825 */ /* 0x000fe200078e000a */
[----:B--2---:R-:W-:-:S03]  /*0360*/  DFMA R18, R14, R18, R16 ;  /* 0x000000120e12722b */ /* 0x004fc60000000010 */
[--C-:B------:R-:W-:Y:S01]  /*0370*/  IMAD.WIDE.U32 R16, R21, 0x8, R12.reuse ;  /* 0x0000000815107825 */ /* 0x100fe200078e000c */
[----:B------:R0:W2:Y:S05]  /*0380*/  LDG.E.64 R14, desc[UR6][R28.64] ;  /* 0x000000061c0e7981 */ /* 0x0000aa000c1e1b00 */
[----:B------:R-:W2:Y:S01]  /*0390*/  LDG.E.64 R16, desc[UR6][R16.64] ;  /* 0x0000000610107981 */ /* 0x000ea2000c1e1b00 */
[----:B------:R-:W-:Y:S01]  /*03a0*/  IADD3 R27, PT, PT, R8, 0x1, RZ ;  /* 0x00000001081b7810 */ /* 0x000fe20007ffe0ff */
[----:B0-----:R-:W-:Y:S01]  /*03b0*/  IMAD.WIDE.U32 R28, R22, 0x8, R12 ;  /* 0x00000008161c7825 */ /* 0x001fe200078e000c */
[----:B--2---:R-:W-:-:S03]  /*03c0*/  DFMA R16, R14, R16, R18 ;  /* 0x000000100e10722b */ /* 0x004fc60000000012 */
[----:B------:R-:W-:-:S05]  /*03d0*/  IMAD.WIDE.U32 R18, R27, 0x8, R10 ;  /* 0x000000081b127825 */ /* 0x000fca00078e000a */
[----:B------:R-:W2:Y:S04]  /*03e0*/  LDG.E.64 R14, desc[UR6][R18.64] ;  /* 0x00000006120e7981 */ /* 0x000ea8000c1e1b00 */
[----:B------:R0:W2:Y:S02]  /*03f0*/  LDG.E.64 R18, desc[UR6][R28.64] ;  /* 0x000000061c127981 */ /* 0x0000a4000c1e1b00 */
[----:B0-----:R-:W-:Y:S01]  /*0400*/  IMAD.WIDE.U32 R28, R23, 0x8, R12 ;  /* 0x00000008171c7825 */ /* 0x001fe200078e000c */
[----:B--2---:R-:W-:Y:S01]  /*0410*/  DFMA R18, R14, R18, R16 ;  /* 0x000000120e12722b */ /* 0x004fe20000000010 */
[----:B------:R-:W-:-:S03]  /*0420*/  IADD3 R15, PT, PT, R8, 0x2, RZ ;  /* 0x00000002080f7810 */ /* 0x000fc60007ffe0ff */
[----:B------:R-:W2:Y:S02]  /*0430*/  LDG.E.64 R16, desc[UR6][R28.64] ;  /* 0x000000061c107981 */ /* 0x000ea4000c1e1b00 */
[----:B------:R-:W-:-:S06]  /*0440*/  IMAD.WIDE.U32 R14, R15, 0x8, R10 ;  /* 0x000000080f0e7825 */ /* 0x000fcc00078e000a */
[----:B------:R-:W2:Y:S01]  /*0450*/  LDG.E.64 R14, desc[UR6][R14.64] ;  /* 0x000000060e0e7981 */ /* 0x000ea2000c1e1b00 */
[----:B------:R-:W-:Y:S01]  /*0460*/  IADD3 R27, PT, PT, R8, 0x3, RZ ;  /* 0x00000003081b7810 */ /* 0x000fe20007ffe0ff */
[----:B--2---:R-:W-:-:S04]  /*0470*/  DFMA R16, R14, R16, R18 ;  /* 0x000000100e10722b */ /* 0x004fc80000000012 */
[----:B------:R-:W-:Y:S01]  /*0480*/  IMAD.WIDE.U32 R14, R27, 0x8, R10 ;  /* 0x000000081b0e7825 */ /* 0x000fe200078e000a */
[----:B------:R-:W-:-:S03]  /*0490*/  IADD3 R27, PT, PT, R8, 0x4, RZ ;  /* 0x00000004081b7810 */ /* 0x000fc60007ffe0ff */
[----:B------:R-:W-:Y:S02]  /*04a0*/  IMAD.WIDE.U32 R18, R24, 0x8, R12 ;  /* 0x0000000818127825 */ /* 0x000fe400078e000c */
[----:B------:R-:W2:Y:S02]  /*04b0*/  LDG.E.64 R14, desc[UR6][R14.64] ;  /* 0x000000060e0e7981 */ /* 0x000ea4000c1e1b00 */
[----:B------:R-:W-:Y:S02]  /*04c0*/  IMAD.WIDE.U32 R10, R27, 0x8, R10 ;  /* 0x000000081b0a7825 */ /* 0x000fe400078e000a */
[----:B------:R-:W2:Y:S02]  /*04d0*/  LDG.E.64 R18, desc[UR6][R18.64] ;  /* 0x0000000612127981 */ /* 0x000ea4000c1e1b00 */
[----:B------:R-:W-:Y:S02]  /*04e0*/  IMAD.WIDE.U32 R12, R25, 0x8, R12 ;  /* 0x00000008190c7825 */ /* 0x000fe400078e000c */
[----:B------:R-:W3:Y:S04]  /*04f0*/  LDG.E.64 R10, desc[UR6][R10.64] ;  /* 0x000000060a0a7981 */ /* 0x000ee8000c1e1b00 */
[----:B------:R-:W3:Y:S01]  /*0500*/  LDG.E.64 R12, desc[UR6][R12.64] ;  /* 0x000000060c0c7981 */ /* 0x000ee2000c1e1b00 */
[----:B------:R-:W-:-:S04]  /*0510*/  IADD3 R26, PT, PT, R26, 0x8, RZ ;  /* 0x000000081a1a7810 */ /* 0x000fc80007ffe0ff */
[----:B------:R-:W-:Y:S01]  /*0520*/  ISETP.NE.AND P1, PT, R26, RZ, PT ;  /* 0x000000ff1a00720c */ /* 0x000fe20003f25270 */
[C---:B------:R-:W-:Y:S01]  /*0530*/  IMAD R2, R9.reuse, 0x8, R2 ;  /* 0x0000000809027824 */ /* 0x040fe200078e0202 */
[----:B------:R-:W-:Y:S02]  /*0540*/  IADD3 R8, PT, PT, R8, 0x8, RZ ;  /* 0x0000000808087810 */ /* 0x000fe40007ffe0ff */
[C---:B------:R-:W-:Y:S02]  /*0550*/  LEA R20, R9.reuse, R20, 0x3 ;  /* 0x0000001409147211 */ /* 0x040fe400078e18ff */
[C---:B------:R-:W-:Y:S02]  /*0560*/  LEA R21, R9.reuse, R21, 0x3 ;  /* 0x0000001509157211 */ /* 0x040fe400078e18ff */
[C---:B------:R-:W-:Y:S02]  /*0570*/  LEA R22, R9.reuse, R22, 0x3 ;  /* 0x0000001609167211 */ /* 0x040fe400078e18ff */
[----:B------:R-:W-:-:S02]  /*0580*/  LEA R23, R9, R23, 0x3 ;  /* 0x0000001709177211 */ /* 0x000fc400078e18ff */
[C---:B------:R-:W-:Y:S02]  /*0590*/  LEA R24, R9.reuse, R24, 0x3 ;  /* 0x0000001809187211 */ /* 0x040fe400078e18ff */
[C---:B------:R-:W-:Y:S02]  /*05a0*/  LEA R25, R9.reuse, R25, 0x3 ;  /* 0x0000001909197211 */ /* 0x040fe400078e18ff */
[----:B------:R-:W-:Y:S01]  /*05b0*/  LEA R6, R9, R6, 0x3 ;  /* 0x0000000609067211 */ /* 0x000fe200078e18ff */
[----:B--2---:R-:W-:-:S08]  /*05c0*/  DFMA R16, R14, R18, R16 ;  /* 0x000000120e10722b */ /* 0x004fd00000000010 */
[----:B---3--:R-:W-:Y:S01]  /*05d0*/  DFMA R16, R10, R12, R16 ;  /* 0x0000000c0a10722b */ /* 0x008fe20000000010 */
[----:B------:R-:W-:Y:S10]  /*05e0*/  @P1 BRA `(.L_x_10) ;  /* 0xfffffffc000c1947 */ /* 0x000ff4000383ffff */
.L_x_9:
[----:B------:R-:W-:Y:S05]  /*05f0*/  @!P0 BRA `(.L_x_8) ;  /* 0x0000000400108947 */ /* 0x000fea0003800000 */
[----:B------:R-:W-:Y:S02]  /*0600*/  ISETP.GE.U32.AND P0, PT, R5, 0x4, PT ;  /* 0x000000040500780c */ /* 0x000fe40003f06070 */
[----:B------:R-:W-:-:S04]  /*0610*/  LOP3.LUT R6, R0, 0x3, RZ, 0xc0, !PT ;  /* 0x0000000300067812 */ /* 0x000fc800078ec0ff */
[----:B------:R-:W-:-:S07]  /*0620*/  ISETP.NE.AND P1, PT, R6, RZ, PT ;  /* 0x000000ff0600720c */ /* 0x000fce0003f25270 */
[----:B------:R-:W-:Y:S06]  /*0630*/  @!P0 BRA `(.L_x_11) ;  /* 0x0000000000808947 */ /* 0x000fec0003800000 */
[----:B------:R-:W0:Y:S01]  /*0640*/  LDC.64 R10, c[0x0][0x380] ;  /* 0x0000e000ff0a7b82 */ /* 0x000e220000000a00 */
[----:B------:R-:W1:Y:S01]  /*0650*/  LDCU UR4, c[0x0][0x39c] ;  /* 0x00007380ff0477ac */ /* 0x000e620008000800 */
[----:B------:R-:W-:-:S05]  /*0660*/  IMAD R5, R3, R0, R7 ;  /* 0x0000000003057224 */ /* 0x000fca00078e0207 */
[----:B------:R-:W-:Y:S01]  /*0670*/  IADD3 R15, PT, PT, R5, 0x1, RZ ;  /* 0x00000001050f7810 */ /* 0x000fe20007ffe0ff */
[----:B------:R-:W2:Y:S01]  /*0680*/  LDC.64 R8, c[0x0][0x388] ;  /* 0x0000e200ff087b82 */ /* 0x000ea20000000a00 */
[----:B-1----:R-:W-:-:S04]  /*0690*/  IMAD R13, R7, UR4, R4 ;  /* 0x00000004070d7c24 */ /* 0x002fc8000f8e0204 */
[----:B------:R-:W-:Y:S02]  /*06a0*/  VIADD R27, R13, UR4 ;  /* 0x000000040d1b7c36 */ /* 0x000fe40008000000 */
[C---:B0-----:R-:W-:Y:S01]  /*06b0*/  IMAD.WIDE.U32 R18, R5.reuse, 0x8, R10 ;  /* 0x0000000805127825 */ /* 0x041fe200078e000a */
[----:B------:R-:W-:-:S05]  /*06c0*/  IADD3 R23, PT, PT, R5, 0x2, RZ ;  /* 0x0000000205177810 */ /* 0x000fca0007ffe0ff */
[----:B------:R-:W3:Y:S01]  /*06d0*/  LDG.E.64 R18, desc[UR6][R18.64] ;  /* 0x0000000612127981 */ /* 0x000ee2000c1e1b00 */
[----:B--2---:R-:W-:-:S04]  /*06e0*/  IMAD.WIDE.U32 R20, R13, 0x8, R8 ;  /* 0x000000080d147825 */ /* 0x004fc800078e0008 */
[----:B------:R-:W-:Y:S02]  /*06f0*/  IMAD.WIDE.U32 R12, R15, 0x8, R10 ;  /* 0x000000080f0c7825 */ /* 0x000fe400078e000a */
[----:B------:R-:W3:Y:S02]  /*0700*/  LDG.E.64 R20, desc[UR6][R20.64] ;  /* 0x0000000614147981 */ /* 0x000ee4000c1e1b00 */
[C---:B------:R-:W-:Y:S01]  /*0710*/  IMAD.WIDE.U32 R14, R27.reuse, 0x8, R8 ;  /* 0x000000081b0e7825 */ /* 0x040fe200078e0008 */
[----:B------:R-:W-:Y:S01]  /*0720*/  IADD3 R27, PT, PT, R27, UR4, RZ ;  /* 0x000000041b1b7c10 */ /* 0x000fe2000fffe0ff */
[----:B------:R-:W2:Y:S02]  /*0730*/  LDG.E.64 R12, desc[UR6][R12.64] ;  /* 0x000000060c0c7981 */ /* 0x000ea4000c1e1b00 */
[----:B------:R-:W-:Y:S02]  /*0740*/  IMAD.WIDE.U32 R22, R23, 0x8, R10 ;  /* 0x0000000817167825 */ /* 0x000fe400078e000a */
[----:B------:R-:W2:Y:S02]  /*0750*/  LDG.E.64 R14, desc[UR6][R14.64] ;  /* 0x000000060e0e7981 */ /* 0x000ea4000c1e1b00 */
[----:B------:R-:W-:Y:S01]  /*0760*/  IMAD.WIDE.U32 R24, R27, 0x8, R8 ;  /* 0x000000081b187825 */ /* 0x000fe200078e0008 */
[----:B------:R-:W-:Y:S01]  /*0770*/  IADD3 R5, PT, PT, R5, 0x3, RZ ;  /* 0x0000000305057810 */ /* 0x000fe20007ffe0ff */
[----:B------:R-:W4:Y:S01]  /*0780*/  LDG.E.64 R22, desc[UR6][R22.64] ;  /* 0x0000000616167981 */ /* 0x000f22000c1e1b00 */
[----:B------:R-:W-:-:S03]  /*0790*/  IADD3 R2, PT, PT, R27, UR4, RZ ;  /* 0x000000041b027c10 */ /* 0x000fc6000fffe0ff */
[----:B------:R-:W4:Y:S01]  /*07a0*/  LDG.E.64 R24, desc[UR6][R24.64] ;  /* 0x0000000618187981 */ /* 0x000f22000c1e1b00 */
[----:B------:R-:W-:-:S04]  /*07b0*/  IMAD.WIDE.U32 R10, R5, 0x8, R10 ;  /* 0x00000008050a7825 */ /* 0x000fc800078e000a */
[----:B------:R-:W-:Y:S02]  /*07c0*/  IMAD.WIDE.U32 R8, R2, 0x8, R8 ;  /* 0x0000000802087825 */ /* 0x000fe400078e0008 */
[----:B------:R-:W5:Y:S04]  /*07d0*/  LDG.E.64 R10, desc[UR6][R10.64] ;  /* 0x000000060a0a7981 */ /* 0x000f68000c1e1b00 */
[----:B------:R-:W5:Y:S01]  /*07e0*/  LDG.E.64 R8, desc[UR6][R8.64] ;  /* 0x0000000608087981 */ /* 0x000f62000c1e1b00 */
[----:B------:R-:W-:Y:S01]  /*07f0*/  IADD3 R7, PT, PT, R7, 0x4, RZ ;  /* 0x0000000407077810 */ /* 0x000fe20007ffe0ff */
[----:B---3--:R-:W-:-:S08]  /*0800*/  DFMA R18, R18, R20, R16 ;  /* 0x000000141212722b */ /* 0x008fd00000000010 */
[----:B--2---:R-:W-:-:S08]  /*0810*/  DFMA R12, R12, R14, R18 ;  /* 0x0000000e0c0c722b */ /* 0x004fd00000000012 */
[----:B----4-:R-:W-:-:S08]  /*0820*/  DFMA R12, R22, R24, R12 ;  /* 0x00000018160c722b */ /* 0x010fd0000000000c */
[----:B-----5:R-:W-:-:S11]  /*0830*/  DFMA R16, R10, R8, R12 ;  /* 0x000000080a10722b */ /* 0x020fd6000000000c */
.L_x_11:
[----:B------:R-:W-:Y:S05]  /*0840*/  @!P1 BRA `(.L_x_8) ;  /* 0x00000000007c9947 */ /* 0x000fea0003800000 */
[----:B------:R-:W-:Y:S01]  /*0850*/  ISETP.NE.AND P0, PT, R6, 0x1, PT ;  /* 0x000000010600780c */ /* 0x000fe20003f05270 */
[----:B------:R-:W0:Y:S01]  /*0860*/  LDC.64 R20, c[0x0][0x380] ;  /* 0x0000e000ff147b82 */ /* 0x000e220000000a00 */
[----:B------:R-:W-:-:S04]  /*0870*/  LOP3.LUT R2, R0, 0x1, RZ, 0xc0, !PT ;  /* 0x0000000100027812 */ /* 0x000fc800078ec0ff */
[----:B------:R-:W-:-:S03]  /*0880*/  ISETP.NE.U32.AND P1, PT, R2, 0x1, PT ;  /* 0x000000010200780c */ /* 0x000fc60003f25070 */
[----:B------:R-:W1:Y:S04]  /*0890*/  LDC.64 R18, c[0x0][0x388] ;  /* 0x0000e200ff127b82 */ /* 0x000e680000000a00 */
[----:B------:R-:W-:-:S04]  /*08a0*/  @P0 IMAD R5, R3, R0, R7 ;  /* 0x0000000003050224 */ /* 0x000fc800078e0207 */
[----:B------:R-:W2:Y:S08]  /*08b0*/  @P0 LDC R6, c[0x0][0x39c] ;  /* 0x0000e700ff060b82 */ /* 0x000eb00000000800 */
[----:B------:R-:W3:Y:S01]  /*08c0*/  @!P1 LDC R2, c[0x0][0x39c] ;  /* 0x0000e700ff029b82 */ /* 0x000ee20000000800 */
[C---:B0-----:R-:W-:Y:S01]  /*08d0*/  @P0 IMAD.WIDE.U32 R12, R5.reuse, 0x8, R20 ;  /* 0x00000008050c0825 */ /* 0x041fe200078e0014 */
[----:B------:R-:W-:-:S05]  /*08e0*/  @P0 IADD3 R5, PT, PT, R5, 0x1, RZ ;  /* 0x0000000105050810 */ /* 0x000fca0007ffe0ff */
[----:B------:R-:W4:Y:S01]  /*08f0*/  @P0 LDG.E.64 R12, desc[UR6][R12.64] ;  /* 0x000000060c0c0981 */ /* 0x000f22000c1e1b00 */
[----:B------:R-:W0:Y:S08]  /*0900*/  LDC.64 R8, c[0x0][0x380] ;  /* 0x0000e000ff087b82 */ /* 0x000e300000000a00 */
[----:B------:R-:W5:Y:S01]  /*0910*/  LDC.64 R10, c[0x0][0x388] ;  /* 0x0000e200ff0a7b82 */ /* 0x000f620000000a00 */
[C---:B--2---:R-:W-:Y:S01]  /*0920*/  @P0 IMAD R23, R7.reuse, R6, R4 ;  /* 0x0000000607170224 */ /* 0x044fe200078e0204 */
[----:B------:R-:W-:-:S03]  /*0930*/  @P0 IADD3 R7, PT, PT, R7, 0x2, RZ ;  /* 0x0000000207070810 */ /* 0x000fc60007ffe0ff */
[C---:B-1----:R-:W-:Y:S01]  /*0940*/  @P0 IMAD.WIDE.U32 R14, R23.reuse, 0x8, R18 ;  /* 0x00000008170e0825 */ /* 0x042fe200078e0012 */
[----:B------:R-:W-:-:S05]  /*0950*/  @P0 IADD3 R23, PT, PT, R23, R6, RZ ;  /* 0x0000000617170210 */ /* 0x000fca0007ffe0ff */
[----:B------:R-:W4:Y:S01]  /*0960*/  @P0 LDG.E.64 R14, desc[UR6][R14.64] ;  /* 0x000000060e0e0981 */ /* 0x000f22000c1e1b00 */
[----:B------:R-:W-:-:S04]  /*0970*/  @P0 IMAD.WIDE.U32 R18, R23, 0x8, R18 ;  /* 0x0000000817120825 */ /* 0x000fc800078e0012 */
[----:B------:R-:W-:Y:S02]  /*0980*/  @P0 IMAD.WIDE.U32 R20, R5, 0x8, R20 ;  /* 0x0000000805140825 */ /* 0x000fe400078e0014 */
[----:B------:R-:W2:Y:S02]  /*0990*/  @P0 LDG.E.64 R18, desc[UR6][R18.64] ;  /* 0x0000000612120981 */ /* 0x000ea4000c1e1b00 */
[----:B------:R-:W-:Y:S02]  /*09a0*/  @!P1 IMAD R5, R3, R0, R7 ;  /* 0x0000000003059224 */ /* 0x000fe400078e0207 */
[----:B---3--:R-:W-:Y:S02]  /*09b0*/  @!P1 IMAD R23, R7, R2, R4 ;  /* 0x0000000207179224 */ /* 0x008fe400078e0204 */
[----:B------:R-:W2:Y:S01]  /*09c0*/  @P0 LDG.E.64 R6, desc[UR6][R20.64] ;  /* 0x0000000614060981 */ /* 0x000ea2000c1e1b00 */
[----:B0-----:R-:W-:-:S04]  /*09d0*/  @!P1 IMAD.WIDE.U32 R8, R5, 0x8, R8 ;  /* 0x0000000805089825 */ /* 0x001fc800078e0008 */
[----:B-----5:R-:W-:Y:S02]  /*09e0*/  @!P1 IMAD.WIDE.U32 R10, R23, 0x8, R10 ;  /* 0x00000008170a9825 */ /* 0x020fe400078e000a */
[----:B------:R-:W3:Y:S04]  /*09f0*/  @!P1 LDG.E.64 R8, desc[UR6][R8.64] ;  /* 0x0000000608089981 */ /* 0x000ee8000c1e1b00 */
[----:B------:R-:W3:Y:S01]  /*0a00*/  @!P1 LDG.E.64 R10, desc[UR6][R10.64] ;  /* 0x000000060a0a9981 */ /* 0x000ee2000c1e1b00 */
[----:B----4-:R-:W-:-:S08]  /*0a10*/  @P0 DFMA R12, R12, R14, R16 ;  /* 0x0000000e0c0c022b */ /* 0x010fd00000000010 */
[----:B--2---:R-:W-:-:S08]  /*0a20*/  @P0 DFMA R16, R6, R18, R12 ;  /* 0x000000120610022b */ /* 0x004fd0000000000c */
[----:B---3--:R-:W-:-:S11]  /*0a30*/  @!P1 DFMA R16, R8, R10, R16 ;  /* 0x0000000a0810922b */ /* 0x008fd60000000010 */
.L_x_8:
[----:B------:R-:W0:Y:S01]  /*0a40*/  LDC.64 R6, c[0x0][0x390] ;  /* 0x0000e400ff067b82 */ /* 0x000e220000000a00 */
[----:B------:R-:W1:Y:S02]  /*0a50*/  LDCU UR4, c[0x0][0x39c] ;  /* 0x00007380ff0477ac */ /* 0x000e640008000800 */
[----:B-1----:R-:W-:-:S04]  /*0a60*/  IMAD R3, R3, UR4, R4 ;  /* 0x0000000403037c24 */ /* 0x002fc8000f8e0204 */
[----:B0-----:R-:W-:-:S05]  /*0a70*/  IMAD.WIDE.U32 R2, R3, 0x8, R6 ;  /* 0x0000000803027825 */ /* 0x001fca00078e0006 */
[----:B------:R-:W-:Y:S01]  /*0a80*/  STG.E.64 desc[UR6][R2.64], R16 ;  /* 0x0000001002007986 */ /* 0x000fe2000c101b06 */
[----:B------:R-:W-:Y:S05]  /*0a90*/  EXIT ;  /* 0x000000000000794d */ /* 0x000fea0003800000 */
.L_x_12:
        /* <DEDUP_REMOVED lines=14> */
.L_x_14:


//--------------------- .nv.shared._Z29parallelMatrixMulSharedKernelPKdS0_Pdjj --------------------------
	.section	.nv.shared._Z29parallelMatrixMulSharedKernelPKdS0_Pdjj,"aw",@nobits
	.sectionflags	@""
	.align	8
.nv.shared._Z29parallelMatrixMulSharedKernelPKdS0_Pdjj:
	.zero		5120


//--------------------- .nv.shared.reserved.0     --------------------------
	.section	.nv.shared.reserved.0,"aw",@nobits
	.weak		__nv_reservedSMEM_offset_0_alias
	.size		__nv_reservedSMEM_offset_0_alias, 0, 64
	.other		__nv_reservedSMEM_offset_0_alias,@"STO_CUDA_RESERVED_SHARED STV_DEFAULT"
__nv_reservedSMEM_offset_0_alias:
	.zero		0
	.zero		64


//--------------------- .nv.constant0._Z29parallelMatrixMulSharedKernelPKdS0_Pdjj --------------------------
	.section	.nv.constant0._Z29parallelMatrixMulSharedKernelPKdS0_Pdjj,"a",@progbits
	.sectionflags	@""
	.align	4
.nv.constant0._Z29parallelMatrixMulSharedKernelPKdS0_Pdjj:
	.zero		928


//--------------------- .nv.constant0._Z23parallelMatrixMulKernelPKdS0_Pdjj --------------------------
	.section	.nv.constant0._Z23parallelMatrixMulKernelPKdS0_Pdjj,"a",@progbits
	.sectionflags	@""
	.align	4
.nv.constant0._Z23parallelMatrixMulKernelPKdS0_Pdjj:
	.zero		928


//--------------------- SYMBOLS --------------------------

	.type		.nv.reservedSmem.offset0,@object
	.size		.nv.reservedSmem.offset0,0x4
	.type		.nv.reservedSmem.cap,@object
	.size		.nv.reservedSmem.cap,0x4
